	.target	sm_90a

	.elftype	@"ET_EXEC"


//--------------------- .note.nv.tkinfo           --------------------------
	.section	.note.nv.tkinfo,"",@"SHT_NOTE"
	.sectionflags	@"SHF_NOTE_NV_TKINFO"
	.tkinfo
        /*0018*/ 	.word	0x00000002
        /*0030*/ 	.string	""
        /*0030*/ 	.string	"ptxas"
        /*0030*/ 	.string	"Cuda compilation tools, release 13.0, V13.0.88"
        /*0030*/ 	.string	"Build cuda_13.0.r13.0/compiler.36424714_0"
        /*0030*/ 	.string	"-arch sm_90a -m 64 "



//--------------------- .note.nv.cuinfo           --------------------------
	.section	.note.nv.cuinfo,"",@"SHT_NOTE"
	.sectionflags	@"SHF_NOTE_NV_CUINFO"
        /*0018*/ 	.short	0x0002
        /*001a*/ 	.short	0x005a
        /*001c*/ 	.short	0x0082
	.zero		2


//--------------------- .nv.info                  --------------------------
	.section	.nv.info,"",@"SHT_CUDA_INFO"
	.align	4


	//----- nvinfo : EIATTR_REGCOUNT
	.align		4
        /*0000*/ 	.byte	0x04, 0x2f
        /*0002*/ 	.short	(.L_15 - .L_14)
	.align		4
.L_14:
        /*0004*/ 	.word	index@(_ZN7cutlass13device_kernelINS_4gemm6kernel13GemmUniversalIN4cute5tupleIJiiiiEEENS1_10collective13CollectiveMmaINS1_34MainloopSm90TmaGmmaWarpSpecializedILi7ENS5_IJNS4_1CILi1EEESB_SB_EEENS1_35KernelTmaWarpSpecializedCooperativeEEENS5_IJNSA_ILi256EEESF_NSA_ILi64EEEEEEaNS5_IJlSB_lEEEaSI_NS4_8TiledMMAINS4_8MMA_AtomIJNS4_4SM904GMMA27MMA_64x256x32_S32S8S8_SS_TNEEEENS4_6LayoutINS5_IJNSA_ILi2EEESB_SB_EEENS5_IJSB_NSA_ILi0EEESS_EEEEENS5_IJNS4_10UnderscoreESV_SV_EEEEENS4_13SM90_TMA_LOADENS4_14ComposedLayoutINS4_7SwizzleILi2ELi4ELi3EEENS4_18smem_ptr_flag_bitsILi8EEENSP_INS5_IJNSA_ILi8EEESG_EEENS5_IJSG_SB_EEEEEEEvNS4_8identityESY_S18_vS19_EENS_8epilogue10collective6detail29Sm90TmaWarpSpecializedAdapterINS1C_15DefaultEpilogueIaSI_SI_NS1B_6thread17LinearCombinationIaLi1EiiLNS1G_9ScaleType4KindE0ELNS_15FloatRoundStyleE2EaEENS1_15EpilogueDefaultEEEEEvvEEEEvNT_6ParamsE)
        /*0008*/ 	.word	0x000000a8


	//----- nvinfo : EIATTR_FRAME_SIZE
	.align		4
.L_15:
        /*000c*/ 	.byte	0x04, 0x11
        /*000e*/ 	.short	(.L_17 - .L_16)
	.align		4
.L_16:
        /*0010*/ 	.word	index@(_ZN7cutlass13device_kernelINS_4gemm6kernel13GemmUniversalIN4cute5tupleIJiiiiEEENS1_10collective13CollectiveMmaINS1_34MainloopSm90TmaGmmaWarpSpecializedILi7ENS5_IJNS4_1CILi1EEESB_SB_EEENS1_35KernelTmaWarpSpecializedCooperativeEEENS5_IJNSA_ILi256EEESF_NSA_ILi64EEEEEEaNS5_IJlSB_lEEEaSI_NS4_8TiledMMAINS4_8MMA_AtomIJNS4_4SM904GMMA27MMA_64x256x32_S32S8S8_SS_TNEEEENS4_6LayoutINS5_IJNSA_ILi2EEESB_SB_EEENS5_IJSB_NSA_ILi0EEESS_EEEEENS5_IJNS4_10UnderscoreESV_SV_EEEEENS4_13SM90_TMA_LOADENS4_14ComposedLayoutINS4_7SwizzleILi2ELi4ELi3EEENS4_18smem_ptr_flag_bitsILi8EEENSP_INS5_IJNSA_ILi8EEESG_EEENS5_IJSG_SB_EEEEEEEvNS4_8identityESY_S18_vS19_EENS_8epilogue10collective6detail29Sm90TmaWarpSpecializedAdapterINS1C_15DefaultEpilogueIaSI_SI_NS1B_6thread17LinearCombinationIaLi1EiiLNS1G_9ScaleType4KindE0ELNS_15FloatRoundStyleE2EaEENS1_15EpilogueDefaultEEEEEvvEEEEvNT_6ParamsE)
        /*0014*/ 	.word	0x000004b8


	//----- nvinfo : EIATTR_MIN_STACK_SIZE
	.align		4
.L_17:
        /*0018*/ 	.byte	0x04, 0x12
        /*001a*/ 	.short	(.L_19 - .L_18)
	.align		4
.L_18:
        /*001c*/ 	.word	index@(_ZN7cutlass13device_kernelINS_4gemm6kernel13GemmUniversalIN4cute5tupleIJiiiiEEENS1_10collective13CollectiveMmaINS1_34MainloopSm90TmaGmmaWarpSpecializedILi7ENS5_IJNS4_1CILi1EEESB_SB_EEENS1_35KernelTmaWarpSpecializedCooperativeEEENS5_IJNSA_ILi256EEESF_NSA_ILi64EEEEEEaNS5_IJlSB_lEEEaSI_NS4_8TiledMMAINS4_8MMA_AtomIJNS4_4SM904GMMA27MMA_64x256x32_S32S8S8_SS_TNEEEENS4_6LayoutINS5_IJNSA_ILi2EEESB_SB_EEENS5_IJSB_NSA_ILi0EEESS_EEEEENS5_IJNS4_10UnderscoreESV_SV_EEEEENS4_13SM90_TMA_LOADENS4_14ComposedLayoutINS4_7SwizzleILi2ELi4ELi3EEENS4_18smem_ptr_flag_bitsILi8EEENSP_INS5_IJNSA_ILi8EEESG_EEENS5_IJSG_SB_EEEEEEEvNS4_8identityESY_S18_vS19_EENS_8epilogue10collective6detail29Sm90TmaWarpSpecializedAdapterINS1C_15DefaultEpilogueIaSI_SI_NS1B_6thread17LinearCombinationIaLi1EiiLNS1G_9ScaleType4KindE0ELNS_15FloatRoundStyleE2EaEENS1_15EpilogueDefaultEEEEEvvEEEEvNT_6ParamsE)
        /*0020*/ 	.word	0x000004b8
.L_19:


//--------------------- .nv.compat                --------------------------
	.section	.nv.compat,"",@"SHT_CUDA_COMPAT_INFO"
	.align	4
        /*0000*/ 	.byte	0x02, 0x09, 0x01, 0x00, 0x02, 0x02, 0x04, 0x00, 0x02, 0x05, 0x05, 0x00, 0x03, 0x07, 0x01, 0x01
        /*0010*/ 	.byte	0x02, 0x03, 0x01, 0x00, 0x02, 0x06, 0x01, 0x00, 0x04, 0x0b, 0x08, 0x00, 0x00, 0x00, 0x00, 0x00
        /*0020*/ 	.byte	0x00, 0x00, 0x00, 0x00


//--------------------- .nv.info._ZN7cutlass13device_kernelINS_4gemm6kernel13GemmUniversalIN4cute5tupleIJiiiiEEENS1_10collective13CollectiveMmaINS1_34MainloopSm90TmaGmmaWarpSpecializedILi7ENS5_IJNS4_1CILi1EEESB_SB_EEENS1_35KernelTmaWarpSpecializedCooperativeEEENS5_IJNSA_ILi256EEESF_NSA_ILi64EEEEEEaNS5_IJlSB_lEEEaSI_NS4_8TiledMMAINS4_8MMA_AtomIJNS4_4SM904GMMA27MMA_64x256x32_S32S8S8_SS_TNEEEENS4_6LayoutINS5_IJNSA_ILi2EEESB_SB_EEENS5_IJSB_NSA_ILi0EEESS_EEEEENS5_IJNS4_10UnderscoreESV_SV_EEEEENS4_13SM90_TMA_LOADENS4_14ComposedLayoutINS4_7SwizzleILi2ELi4ELi3EEENS4_18smem_ptr_flag_bitsILi8EEENSP_INS5_IJNSA_ILi8EEESG_EEENS5_IJSG_SB_EEEEEEEvNS4_8identityESY_S18_vS19_EENS_8epilogue10collective6detail29Sm90TmaWarpSpecializedAdapterINS1C_15DefaultEpilogueIaSI_SI_NS1B_6thread17LinearCombinationIaLi1EiiLNS1G_9ScaleType4KindE0ELNS_15FloatRoundStyleE2EaEENS1_15EpilogueDefaultEEEEEvvEEEEvNT_6ParamsE --------------------------
	.section	.nv.info._ZN7cutlass13device_kernelINS_4gemm6kernel13GemmUniversalIN4cute5tupleIJiiiiEEENS1_10collective13CollectiveMmaINS1_34MainloopSm90TmaGmmaWarpSpecializedILi7ENS5_IJNS4_1CILi1EEESB_SB_EEENS1_35KernelTmaWarpSpecializedCooperativeEEENS5_IJNSA_ILi256EEESF_NSA_ILi64EEEEEEaNS5_IJlSB_lEEEaSI_NS4_8TiledMMAINS4_8MMA_AtomIJNS4_4SM904GMMA27MMA_64x256x32_S32S8S8_SS_TNEEEENS4_6LayoutINS5_IJNSA_ILi2EEESB_SB_EEENS5_IJSB_NSA_ILi0EEESS_EEEEENS5_IJNS4_10UnderscoreESV_SV_EEEEENS4_13SM90_TMA_LOADENS4_14ComposedLayoutINS4_7SwizzleILi2ELi4ELi3EEENS4_18smem_ptr_flag_bitsILi8EEENSP_INS5_IJNSA_ILi8EEESG_EEENS5_IJSG_SB_EEEEEEEvNS4_8identityESY_S18_vS19_EENS_8epilogue10collective6detail29Sm90TmaWarpSpecializedAdapterINS1C_15DefaultEpilogueIaSI_SI_NS1B_6thread17LinearCombinationIaLi1EiiLNS1G_9ScaleType4KindE0ELNS_15FloatRoundStyleE2EaEENS1_15EpilogueDefaultEEEEEvvEEEEvNT_6ParamsE,"",@"SHT_CUDA_INFO"
	.sectionflags	@""
	.align	4


	//----- nvinfo : EIATTR_CUDA_API_VERSION
	.align		4
        /*0000*/ 	.byte	0x04, 0x37
        /*0002*/ 	.short	(.L_21 - .L_20)
.L_20:
        /*0004*/ 	.word	0x00000082


	//----- nvinfo : EIATTR_KPARAM_INFO
	.align		4
.L_21:
        /*0008*/ 	.byte	0x04, 0x17
        /*000a*/ 	.short	(.L_23 - .L_22)
.L_22:
        /*000c*/ 	.word	0x00000000
        /*0010*/ 	.short	0x0000
        /*0012*/ 	.short	0x0070
        /*0014*/ 	.byte	0x00, 0xf0, 0x01, 0x10


	//----- nvinfo : EIATTR_SPARSE_MMA_MASK
	.align		4
.L_23:
        /*0018*/ 	.byte	0x03, 0x50
        /*001a*/ 	.short	0x0000


	//----- nvinfo : EIATTR_MAXREG_COUNT
	.align		4
        /*001c*/ 	.byte	0x03, 0x1b
        /*001e*/ 	.short	0x00a8


	//----- nvinfo : EIATTR_NUM_BARRIERS
	.align		4
        /*0020*/ 	.byte	0x02, 0x4c
        /*0022*/ 	.byte	0x01
	.zero		1


	//----- nvinfo : EIATTR_EXTERNS
	.align		4
        /*0024*/ 	.byte	0x04, 0x0f
        /*0026*/ 	.short	(.L_25 - .L_24)


	//   ....[0]....
	.align		4
.L_24:
        /*0028*/ 	.word	index@(__assertfail)


	//----- nvinfo : EIATTR_ANNOTATIONS
	.align		4
.L_25:
        /*002c*/ 	.byte	0x04, 0x55
        /*002e*/ 	.short	(.L_27 - .L_26)


	//   ....[0]....
.L_26:
        /*0030*/ 	.word	0x00000001
        /*0034*/ 	.byte	0x00, 0x07, 0x00, 0x00, 0x01, 0x00, 0x00, 0x00, 0x20, 0x07, 0x00, 0x00, 0x01, 0x00, 0x00, 0x00
        /* <DEDUP_REMOVED lines=376> */
        /*17c4*/ 	.byte	0xe0, 0x39, 0x01, 0x00, 0x01, 0x00, 0x00, 0x00, 0x00, 0x3a, 0x01, 0x00


	//----- nvinfo : EIATTR_MERCURY_ISA_VERSION
	.align		4
.L_27:
        /*17d0*/ 	.byte	0x03, 0x5f
        /*17d2*/ 	.short	0x0101


	//----- nvinfo : EIATTR_INT_WARP_WIDE_INSTR_OFFSETS
	.align		4
        /*17d4*/ 	.byte	0x04, 0x31
        /*17d6*/ 	.short	(.L_29 - .L_28)


	//   ....[0]....
.L_28:
        /*17d8*/ 	.word	0x00000560


	//   ....[1]....
        /*17dc*/ 	.word	0x00000570


	//   ....[2]....
        /*17e0*/ 	.word	0x00000600


	//----- nvinfo : EIATTR_COOP_GROUP_MASK_REGIDS
	.align		4
.L_29:
        /*17e4*/ 	.byte	0x04, 0x29
        /*17e6*/ 	.short	(.L_31 - .L_30)


	//   ....[0]....
.L_30:
        /*17e8*/ 	.word	0xffffffff


	//   ....[1]....
        /*17ec*/ 	.word	0xffffffff


	//   ....[2]....
        /*17f0*/ 	.word	0xffffffff


	//   ....[3]....
        /*17f4*/ 	.word	0xffffffff


	//   ....[4]....
        /*17f8*/ 	.word	0xffffffff


	//----- nvinfo : EIATTR_COOP_GROUP_INSTR_OFFSETS
	.align		4
.L_31:
        /*17fc*/ 	.byte	0x04, 0x28
        /*17fe*/ 	.short	(.L_33 - .L_32)


	//   ....[0]....
.L_32:
        /*1800*/ 	.word	0x00000070


	//   ....[1]....
        /*1804*/ 	.word	0x00000080


	//   ....[2]....
        /*1808*/ 	.word	0x000001a0


	//   ....[3]....
        /*180c*/ 	.word	0x00000410


	//   ....[4]....
        /*1810*/ 	.word	0x000011d0


	//----- nvinfo : EIATTR_REG_RECONFIG
	.align		4
.L_33:
        /*1814*/ 	.byte	0x01, 0x54
	.zero		2


	//----- nvinfo : EIATTR_SYSCALL_OFFSETS
	.align		4
        /*1818*/ 	.byte	0x04, 0x46
        /*181a*/ 	.short	(.L_35 - .L_34)


	//   ....[0]....
.L_34:
        /*181c*/ 	.word	0x00001390


	//----- nvinfo : EIATTR_MBARRIER_INSTR_OFFSETS
	.align		4
.L_35:
        /*1820*/ 	.byte	0x04, 0x39
        /*1822*/ 	.short	(.L_37 - .L_36)


	//   ....[0]....
.L_36:
        /*1824*/ 	.word	0x00000320
        /*1828*/ 	.word	0x000000ff
        /*182c*/ 	.word	0x00000000
        /*1830*/ 	.short	0x0100
        /*1832*/ 	.byte	0x08
	.zero		1


	//   ....[1]....
        /*1834*/ 	.word	0x00000330
        /*1838*/ 	.word	0x000000ff
        /*183c*/ 	.word	0x00000038
        /*1840*/ 	.short	0x0100
        /*1842*/ 	.byte	0x08
	.zero		1


	//   ....[2]....
        /*1844*/ 	.word	0x00000340
        /*1848*/ 	.word	0x000000ff
        /*184c*/ 	.word	0x00000008
        /*1850*/ 	.short	0x0100
        /*1852*/ 	.byte	0x08
	.zero		1


	//   ....[3]....
        /*1854*/ 	.word	0x00000350
        /*1858*/ 	.word	0x000000ff
        /*185c*/ 	.word	0x00000040
        /*1860*/ 	.short	0x0100
        /*1862*/ 	.byte	0x08
	.zero		1


	//   ....[4]....
        /*1864*/ 	.word	0x00000360
        /*1868*/ 	.word	0x000000ff
        /*186c*/ 	.word	0x00000010
        /*1870*/ 	.short	0x0100
        /*1872*/ 	.byte	0x08
	.zero		1


	//   ....[5]....
        /*1874*/ 	.word	0x00000370
        /*1878*/ 	.word	0x000000ff
        /*187c*/ 	.word	0x00000048
        /*1880*/ 	.short	0x0100
        /*1882*/ 	.byte	0x08
	.zero		1


	//   ....[6]....
        /*1884*/ 	.word	0x00000380
        /*1888*/ 	.word	0x000000ff
        /*188c*/ 	.word	0x00000018
        /*1890*/ 	.short	0x0100
        /*1892*/ 	.byte	0x08
	.zero		1


	//   ....[7]....
        /*1894*/ 	.word	0x00000390
        /*1898*/ 	.word	0x000000ff
        /*189c*/ 	.word	0x00000050
        /*18a0*/ 	.short	0x0100
        /*18a2*/ 	.byte	0x08
	.zero		1


	//   ....[8]....
        /*18a4*/ 	.word	0x000003a0
        /*18a8*/ 	.word	0x000000ff
        /*18ac*/ 	.word	0x00000020
        /*18b0*/ 	.short	0x0100
        /*18b2*/ 	.byte	0x08
	.zero		1


	//   ....[9]....
        /*18b4*/ 	.word	0x000003b0
        /*18b8*/ 	.word	0x000000ff
        /*18bc*/ 	.word	0x00000058
        /*18c0*/ 	.short	0x0100
        /*18c2*/ 	.byte	0x08
	.zero		1


	//   ....[10]....
        /*18c4*/ 	.word	0x000003c0
        /*18c8*/ 	.word	0x000000ff
        /*18cc*/ 	.word	0x00000028
        /*18d0*/ 	.short	0x0100
        /*18d2*/ 	.byte	0x08
	.zero		1


	//   ....[11]....
        /*18d4*/ 	.word	0x000003d0
        /*18d8*/ 	.word	0x000000ff
        /*18dc*/ 	.word	0x00000060
        /*18e0*/ 	.short	0x0100
        /*18e2*/ 	.byte	0x08
	.zero		1


	//   ....[12]....
        /*18e4*/ 	.word	0x000003e0
        /*18e8*/ 	.word	0x000000ff
        /*18ec*/ 	.word	0x00000030
        /*18f0*/ 	.short	0x0100
        /*18f2*/ 	.byte	0x08
	.zero		1


	//   ....[13]....
        /*18f4*/ 	.word	0x000003f0
        /*18f8*/ 	.word	0x000000ff
        /*18fc*/ 	.word	0x00000068
        /*1900*/ 	.short	0x0100
        /*1902*/ 	.byte	0x08
	.zero		1


	//   ....[14]....
        /*1904*/ 	.word	0x00000680
        /*1908*/ 	.word	0x000000ff
        /*190c*/ 	.word	0x00000080
        /*1910*/ 	.short	0x0100
        /*1912*/ 	.byte	0x10
	.zero		1


	//   ....[15]....
        /*1914*/ 	.word	0x00000710
        /*1918*/ 	.word	0x000000ff
        /*191c*/ 	.word	0x00000088
        /*1920*/ 	.short	0x0100
        /*1922*/ 	.byte	0x10
	.zero		1


	//   ....[16]....
        /*1924*/ 	.word	0x00001470
        /*1928*/ 	.word	0x00000003
        /*192c*/ 	.word	0x00000000
        /*1930*/ 	.short	0x010a
        /*1932*/ 	.byte	0x3f
	.zero		1


	//   ....[17]....
        /*1934*/ 	.word	0x000014b0
        /*1938*/ 	.word	0x00000003
        /*193c*/ 	.word	0x00000000
        /*1940*/ 	.short	0x010a
        /*1942*/ 	.byte	0x3f
	.zero		1


	//   ....[18]....
        /*1944*/ 	.word	0x00002a00
        /*1948*/ 	.word	0x00000004
        /*194c*/ 	.word	0x00000000
        /*1950*/ 	.short	0x010a
        /*1952*/ 	.byte	0x3f
	.zero		1


	//   ....[19]....
        /*1954*/ 	.word	0x00002a40
        /*1958*/ 	.word	0x00000004
        /*195c*/ 	.word	0x00000000
        /*1960*/ 	.short	0x010a
        /*1962*/ 	.byte	0x3f
	.zero		1


	//   ....[20]....
        /*1964*/ 	.word	0x00004a40
        /*1968*/ 	.word	0x00000004
        /*196c*/ 	.word	0x00000000
        /*1970*/ 	.short	0x0101
        /*1972*/ 	.byte	0x3f
	.zero		1


	//   ....[21]....
        /*1974*/ 	.word	0x00004c50
        /*1978*/ 	.word	0x00000000
        /*197c*/ 	.word	0x00000000
        /*1980*/ 	.short	0x0101
        /*1982*/ 	.byte	0x3f
	.zero		1


	//   ....[22]....
        /*1984*/ 	.word	0x00013590
        /*1988*/ 	.word	0x0000000a
        /*198c*/ 	.word	0x00000038
        /*1990*/ 	.short	0x010a
        /*1992*/ 	.byte	0x3f
	.zero		1


	//   ....[23]....
        /*1994*/ 	.word	0x00013910
        /*1998*/ 	.word	0x00000003
        /*199c*/ 	.word	0x00000088
        /*19a0*/ 	.short	0x0101
        /*19a2*/ 	.byte	0x3f
	.zero		1


	//   ....[24]....
        /*19a4*/ 	.word	0x00014100
        /*19a8*/ 	.word	0x00000005
        /*19ac*/ 	.word	0x00000000
        /*19b0*/ 	.short	0x010a
        /*19b2*/ 	.byte	0x3f
	.zero		1


	//   ....[25]....
        /*19b4*/ 	.word	0x00014190
        /*19b8*/ 	.word	0x00000007
        /*19bc*/ 	.word	0x00000000
        /*19c0*/ 	.short	0x010a
        /*19c2*/ 	.byte	0x3f
	.zero		1


	//   ....[26]....
        /*19c4*/ 	.word	0x00014220
        /*19c8*/ 	.word	0x00000007
        /*19cc*/ 	.word	0x00000000
        /*19d0*/ 	.short	0x010a
        /*19d2*/ 	.byte	0x3f
	.zero		1


	//   ....[27]....
        /*19d4*/ 	.word	0x000142b0
        /*19d8*/ 	.word	0x00000007
        /*19dc*/ 	.word	0x00000000
        /*19e0*/ 	.short	0x010a
        /*19e2*/ 	.byte	0x3f
	.zero		1


	//   ....[28]....
        /*19e4*/ 	.word	0x00014340
        /*19e8*/ 	.word	0x00000007
        /*19ec*/ 	.word	0x00000000
        /*19f0*/ 	.short	0x010a
        /*19f2*/ 	.byte	0x3f
	.zero		1


	//   ....[29]....
        /*19f4*/ 	.word	0x000143d0
        /*19f8*/ 	.word	0x00000007
        /*19fc*/ 	.word	0x00000000
        /*1a00*/ 	.short	0x010a
        /*1a02*/ 	.byte	0x3f
	.zero		1


	//   ....[30]....
        /*1a04*/ 	.word	0x00014460
        /*1a08*/ 	.word	0x00000003
        /*1a0c*/ 	.word	0x00000000
        /*1a10*/ 	.short	0x010a
        /*1a12*/ 	.byte	0x3f
	.zero		1


	//   ....[31]....
        /*1a14*/ 	.word	0x000144c0
        /*1a18*/ 	.word	0x00000003
        /*1a1c*/ 	.word	0x00000000
        /*1a20*/ 	.short	0x010a
        /*1a22*/ 	.byte	0x3f
	.zero		1


	//   ....[32]....
        /*1a24*/ 	.word	0x00014510
        /*1a28*/ 	.word	0x00000004
        /*1a2c*/ 	.word	0x00000000
        /*1a30*/ 	.short	0x010a
        /*1a32*/ 	.byte	0x3f
	.zero		1


	//   ....[33]....
        /*1a34*/ 	.word	0x000145e0
        /*1a38*/ 	.word	0x0000000a
        /*1a3c*/ 	.word	0x00000038
        /*1a40*/ 	.short	0x010a
        /*1a42*/ 	.byte	0x3f
	.zero		1


	//   ....[34]....
        /*1a44*/ 	.word	0x000146b0
        /*1a48*/ 	.word	0x00000005
        /*1a4c*/ 	.word	0x00000000
        /*1a50*/ 	.short	0x010a
        /*1a52*/ 	.byte	0x3f
	.zero		1


	//   ....[35]....
        /*1a54*/ 	.word	0x00014700
        /*1a58*/ 	.word	0x00000007
        /*1a5c*/ 	.word	0x00000000
        /*1a60*/ 	.short	0x010a
        /*1a62*/ 	.byte	0x3f
	.zero		1


	//   ....[36]....
        /*1a64*/ 	.word	0x00014750
        /*1a68*/ 	.word	0x00000007
        /*1a6c*/ 	.word	0x00000000
        /*1a70*/ 	.short	0x010a
        /*1a72*/ 	.byte	0x3f
	.zero		1


	//   ....[37]....
        /*1a74*/ 	.word	0x000147a0
        /*1a78*/ 	.word	0x00000007
        /*1a7c*/ 	.word	0x00000000
        /*1a80*/ 	.short	0x010a
        /*1a82*/ 	.byte	0x3f
	.zero		1


	//   ....[38]....
        /*1a84*/ 	.word	0x000147f0
        /*1a88*/ 	.word	0x00000007
        /*1a8c*/ 	.word	0x00000000
        /*1a90*/ 	.short	0x010a
        /*1a92*/ 	.byte	0x3f
	.zero		1


	//   ....[39]....
        /*1a94*/ 	.word	0x00014840
        /*1a98*/ 	.word	0x00000007
        /*1a9c*/ 	.word	0x00000000
        /*1aa0*/ 	.short	0x010a
        /*1aa2*/ 	.byte	0x3f
	.zero		1


	//----- nvinfo : EIATTR_NUM_MBARRIERS
	.align		4
.L_37:
        /*1aa4*/ 	.byte	0x03, 0x38
        /*1aa6*/ 	.short	0x0010


	//----- nvinfo : EIATTR_EXIT_INSTR_OFFSETS
	.align		4
        /*1aa8*/ 	.byte	0x04, 0x1c
        /*1aaa*/ 	.short	(.L_39 - .L_38)


	//   ....[0]....
.L_38:
        /*1aac*/ 	.word	0x00000780


	//   ....[1]....
        /*1ab0*/ 	.word	0x000010f0


	//   ....[2]....
        /*1ab4*/ 	.word	0x00012b10


	//   ....[3]....
        /*1ab8*/ 	.word	0x00013220


	//   ....[4]....
        /*1abc*/ 	.word	0x000144b0


	//----- nvinfo : EIATTR_MAX_THREADS
	.align		4
.L_39:
        /*1ac0*/ 	.byte	0x04, 0x05
        /*1ac2*/ 	.short	(.L_41 - .L_40)
.L_40:
        /*1ac4*/ 	.word	0x00000180
        /*1ac8*/ 	.word	0x00000001
        /*1acc*/ 	.word	0x00000001


	//----- nvinfo : EIATTR_CRS_STACK_SIZE
	.align		4
.L_41:
        /*1ad0*/ 	.byte	0x04, 0x1e
        /*1ad2*/ 	.short	(.L_43 - .L_42)
.L_42:
        /*1ad4*/ 	.word	0x00000000


	//----- nvinfo : EIATTR_CBANK_PARAM_SIZE
	.align		4
.L_43:
        /*1ad8*/ 	.byte	0x03, 0x19
        /*1ada*/ 	.short	0x0470


	//----- nvinfo : EIATTR_PARAM_CBANK
	.align		4
        /*1adc*/ 	.byte	0x04, 0x0a
        /*1ade*/ 	.short	(.L_45 - .L_44)
	.align		4
.L_44:
        /*1ae0*/ 	.word	index@(.nv.constant0._ZN7cutlass13device_kernelINS_4gemm6kernel13GemmUniversalIN4cute5tupleIJiiiiEEENS1_10collective13CollectiveMmaINS1_34MainloopSm90TmaGmmaWarpSpecializedILi7ENS5_IJNS4_1CILi1EEESB_SB_EEENS1_35KernelTmaWarpSpecializedCooperativeEEENS5_IJNSA_ILi256EEESF_NSA_ILi64EEEEEEaNS5_IJlSB_lEEEaSI_NS4_8TiledMMAINS4_8MMA_AtomIJNS4_4SM904GMMA27MMA_64x256x32_S32S8S8_SS_TNEEEENS4_6LayoutINS5_IJNSA_ILi2EEESB_SB_EEENS5_IJSB_NSA_ILi0EEESS_EEEEENS5_IJNS4_10UnderscoreESV_SV_EEEEENS4_13SM90_TMA_LOADENS4_14ComposedLayoutINS4_7SwizzleILi2ELi4ELi3EEENS4_18smem_ptr_flag_bitsILi8EEENSP_INS5_IJNSA_ILi8EEESG_EEENS5_IJSG_SB_EEEEEEEvNS4_8identityESY_S18_vS19_EENS_8epilogue10collective6detail29Sm90TmaWarpSpecializedAdapterINS1C_15DefaultEpilogueIaSI_SI_NS1B_6thread17LinearCombinationIaLi1EiiLNS1G_9ScaleType4KindE0ELNS_15FloatRoundStyleE2EaEENS1_15EpilogueDefaultEEEEEvvEEEEvNT_6ParamsE)
        /*1ae4*/ 	.short	0x0210
        /*1ae6*/ 	.short	0x0470


	//----- nvinfo : EIATTR_SW_WAR
	.align		4
.L_45:
        /*1ae8*/ 	.byte	0x04, 0x36
        /*1aea*/ 	.short	(.L_47 - .L_46)
.L_46:
        /*1aec*/ 	.word	0x00000008
.L_47:


//--------------------- .nv.callgraph             --------------------------
	.section	.nv.callgraph,"",@"SHT_CUDA_CALLGRAPH"
	.align	4
	.sectionentsize	8
	.align		4
        /*0000*/ 	.word	0x00000000
	.align		4
        /*0004*/ 	.word	0xffffffff
	.align		4
        /*0008*/ 	.word	index@(_ZN7cutlass13device_kernelINS_4gemm6kernel13GemmUniversalIN4cute5tupleIJiiiiEEENS1_10collective13CollectiveMmaINS1_34MainloopSm90TmaGmmaWarpSpecializedILi7ENS5_IJNS4_1CILi1EEESB_SB_EEENS1_35KernelTmaWarpSpecializedCooperativeEEENS5_IJNSA_ILi256EEESF_NSA_ILi64EEEEEEaNS5_IJlSB_lEEEaSI_NS4_8TiledMMAINS4_8MMA_AtomIJNS4_4SM904GMMA27MMA_64x256x32_S32S8S8_SS_TNEEEENS4_6LayoutINS5_IJNSA_ILi2EEESB_SB_EEENS5_IJSB_NSA_ILi0EEESS_EEEEENS5_IJNS4_10UnderscoreESV_SV_EEEEENS4_13SM90_TMA_LOADENS4_14ComposedLayoutINS4_7SwizzleILi2ELi4ELi3EEENS4_18smem_ptr_flag_bitsILi8EEENSP_INS5_IJNSA_ILi8EEESG_EEENS5_IJSG_SB_EEEEEEEvNS4_8identityESY_S18_vS19_EENS_8epilogue10collective6detail29Sm90TmaWarpSpecializedAdapterINS1C_15DefaultEpilogueIaSI_SI_NS1B_6thread17LinearCombinationIaLi1EiiLNS1G_9ScaleType4KindE0ELNS_15FloatRoundStyleE2EaEENS1_15EpilogueDefaultEEEEEvvEEEEvNT_6ParamsE)
	.align		4
        /*000c*/ 	.word	index@(__assertfail)
	.align		4
        /*0010*/ 	.word	0x00000000
	.align		4
        /*0014*/ 	.word	0xfffffffe
	.align		4
        /*0018*/ 	.word	0x00000000
	.align		4
        /*001c*/ 	.word	0xfffffffd
	.align		4
        /*0020*/ 	.word	0x00000000
	.align		4
        /*0024*/ 	.word	0xfffffffc


//--------------------- .nv.constant4             --------------------------
	.section	.nv.constant4,"a",@progbits
	.align	8
	.align		8
.nv.constant4:
        /*0000*/ 	.dword	__assertfail
	.align		8
        /*0008*/ 	.dword	__unnamed_1
	.align		8
        /*0010*/ 	.dword	_ZN40_INTERNAL_56b757b8_4_k_cu_00a1ccf6_167784cuda3std3__45__cpo5beginE
	.align		8
        /*0018*/ 	.dword	_ZN40_INTERNAL_56b757b8_4_k_cu_00a1ccf6_167784cuda3std3__45__cpo3endE
	.align		8
        /*0020*/ 	.dword	_ZN40_INTERNAL_56b757b8_4_k_cu_00a1ccf6_167784cuda3std3__45__cpo6cbeginE
	.align		8
        /*0028*/ 	.dword	_ZN40_INTERNAL_56b757b8_4_k_cu_00a1ccf6_167784cuda3std3__45__cpo4cendE
	.align		8
        /*0030*/ 	.dword	_ZN40_INTERNAL_56b757b8_4_k_cu_00a1ccf6_167784cuda3std3__442_GLOBAL__N__56b757b8_4_k_cu_00a1ccf6_167786ignoreE
	.align		8
        /*0038*/ 	.dword	_ZN40_INTERNAL_56b757b8_4_k_cu_00a1ccf6_167784cuda3std3__419piecewise_constructE
	.align		8
        /*0040*/ 	.dword	_ZN40_INTERNAL_56b757b8_4_k_cu_00a1ccf6_167784cuda3std3__48in_placeE
	.align		8
        /*0048*/ 	.dword	_ZN40_INTERNAL_56b757b8_4_k_cu_00a1ccf6_167784cuda3std6ranges3__45__cpo4swapE
	.align		8
        /*0050*/ 	.dword	_ZN40_INTERNAL_56b757b8_4_k_cu_00a1ccf6_167784cuda3std6ranges3__45__cpo9iter_moveE
	.align		8
        /*0058*/ 	.dword	_ZN40_INTERNAL_56b757b8_4_k_cu_00a1ccf6_167784cute7productE
	.align		8
        /*0060*/ 	.dword	_ZN40_INTERNAL_56b757b8_4_k_cu_00a1ccf6_167784cute1_E
	.align		8
        /*0068*/ 	.dword	$str$22
	.align		8
        /*0070*/ 	.dword	$str$23


//--------------------- .text._ZN7cutlass13device_kernelINS_4gemm6kernel13GemmUniversalIN4cute5tupleIJiiiiEEENS1_10collective13CollectiveMmaINS1_34MainloopSm90TmaGmmaWarpSpecializedILi7ENS5_IJNS4_1CILi1EEESB_SB_EEENS1_35KernelTmaWarpSpecializedCooperativeEEENS5_IJNSA_ILi256EEESF_NSA_ILi64EEEEEEaNS5_IJlSB_lEEEaSI_NS4_8TiledMMAINS4_8MMA_AtomIJNS4_4SM904GMMA27MMA_64x256x32_S32S8S8_SS_TNEEEENS4_6LayoutINS5_IJNSA_ILi2EEESB_SB_EEENS5_IJSB_NSA_ILi0EEESS_EEEEENS5_IJNS4_10UnderscoreESV_SV_EEEEENS4_13SM90_TMA_LOADENS4_14ComposedLayoutINS4_7SwizzleILi2ELi4ELi3EEENS4_18smem_ptr_flag_bitsILi8EEENSP_INS5_IJNSA_ILi8EEESG_EEENS5_IJSG_SB_EEEEEEEvNS4_8identityESY_S18_vS19_EENS_8epilogue10collective6detail29Sm90TmaWarpSpecializedAdapterINS1C_15DefaultEpilogueIaSI_SI_NS1B_6thread17LinearCombinationIaLi1EiiLNS1G_9ScaleType4KindE0ELNS_15FloatRoundStyleE2EaEENS1_15EpilogueDefaultEEEEEvvEEEEvNT_6ParamsE --------------------------
	.section	.text._ZN7cutlass13device_kernelINS_4gemm6kernel13GemmUniversalIN4cute5tupleIJiiiiEEENS1_10collective13CollectiveMmaINS1_34MainloopSm90TmaGmmaWarpSpecializedILi7ENS5_IJNS4_1CILi1EEESB_SB_EEENS1_35KernelTmaWarpSpecializedCooperativeEEENS5_IJNSA_ILi256EEESF_NSA_ILi64EEEEEEaNS5_IJlSB_lEEEaSI_NS4_8TiledMMAINS4_8MMA_AtomIJNS4_4SM904GMMA27MMA_64x256x32_S32S8S8_SS_TNEEEENS4_6LayoutINS5_IJNSA_ILi2EEESB_SB_EEENS5_IJSB_NSA_ILi0EEESS_EEEEENS5_IJNS4_10UnderscoreESV_SV_EEEEENS4_13SM90_TMA_LOADENS4_14ComposedLayoutINS4_7SwizzleILi2ELi4ELi3EEENS4_18smem_ptr_flag_bitsILi8EEENSP_INS5_IJNSA_ILi8EEESG_EEENS5_IJSG_SB_EEEEEEEvNS4_8identityESY_S18_vS19_EENS_8epilogue10collective6detail29Sm90TmaWarpSpecializedAdapterINS1C_15DefaultEpilogueIaSI_SI_NS1B_6thread17LinearCombinationIaLi1EiiLNS1G_9ScaleType4KindE0ELNS_15FloatRoundStyleE2EaEENS1_15EpilogueDefaultEEEEEvvEEEEvNT_6ParamsE,"ax",@progbits
	.align	128
.text._ZN7cutlass13device_kernelINS_4gemm6kernel13GemmUniversalIN4cute5tupleIJiiiiEEENS1_10collective13CollectiveMmaINS1_34MainloopSm90TmaGmmaWarpSpecializedILi7ENS5_IJNS4_1CILi1EEESB_SB_EEENS1_35KernelTmaWarpSpecializedCooperativeEEENS5_IJNSA_ILi256EEESF_NSA_ILi64EEEEEEaNS5_IJlSB_lEEEaSI_NS4_8TiledMMAINS4_8MMA_AtomIJNS4_4SM904GMMA27MMA_64x256x32_S32S8S8_SS_TNEEEENS4_6LayoutINS5_IJNSA_ILi2EEESB_SB_EEENS5_IJSB_NSA_ILi0EEESS_EEEEENS5_IJNS4_10UnderscoreESV_SV_EEEEENS4_13SM90_TMA_LOADENS4_14ComposedLayoutINS4_7SwizzleILi2ELi4ELi3EEENS4_18smem_ptr_flag_bitsILi8EEENSP_INS5_IJNSA_ILi8EEESG_EEENS5_IJSG_SB_EEEEEEEvNS4_8identityESY_S18_vS19_EENS_8epilogue10collective6detail29Sm90TmaWarpSpecializedAdapterINS1C_15DefaultEpilogueIaSI_SI_NS1B_6thread17LinearCombinationIaLi1EiiLNS1G_9ScaleType4KindE0ELNS_15FloatRoundStyleE2EaEENS1_15EpilogueDefaultEEEEEvvEEEEvNT_6ParamsE:
        .type           _ZN7cutlass13device_kernelINS_4gemm6kernel13GemmUniversalIN4cute5tupleIJiiiiEEENS1_10collective13CollectiveMmaINS1_34MainloopSm90TmaGmmaWarpSpecializedILi7ENS5_IJNS4_1CILi1EEESB_SB_EEENS1_35KernelTmaWarpSpecializedCooperativeEEENS5_IJNSA_ILi256EEESF_NSA_ILi64EEEEEEaNS5_IJlSB_lEEEaSI_NS4_8TiledMMAINS4_8MMA_AtomIJNS4_4SM904GMMA27MMA_64x256x32_S32S8S8_SS_TNEEEENS4_6LayoutINS5_IJNSA_ILi2EEESB_SB_EEENS5_IJSB_NSA_ILi0EEESS_EEEEENS5_IJNS4_10UnderscoreESV_SV_EEEEENS4_13SM90_TMA_LOADENS4_14ComposedLayoutINS4_7SwizzleILi2ELi4ELi3EEENS4_18smem_ptr_flag_bitsILi8EEENSP_INS5_IJNSA_ILi8EEESG_EEENS5_IJSG_SB_EEEEEEEvNS4_8identityESY_S18_vS19_EENS_8epilogue10collective6detail29Sm90TmaWarpSpecializedAdapterINS1C_15DefaultEpilogueIaSI_SI_NS1B_6thread17LinearCombinationIaLi1EiiLNS1G_9ScaleType4KindE0ELNS_15FloatRoundStyleE2EaEENS1_15EpilogueDefaultEEEEEvvEEEEvNT_6ParamsE,@function
        .size           _ZN7cutlass13device_kernelINS_4gemm6kernel13GemmUniversalIN4cute5tupleIJiiiiEEENS1_10collective13CollectiveMmaINS1_34MainloopSm90TmaGmmaWarpSpecializedILi7ENS5_IJNS4_1CILi1EEESB_SB_EEENS1_35KernelTmaWarpSpecializedCooperativeEEENS5_IJNSA_ILi256EEESF_NSA_ILi64EEEEEEaNS5_IJlSB_lEEEaSI_NS4_8TiledMMAINS4_8MMA_AtomIJNS4_4SM904GMMA27MMA_64x256x32_S32S8S8_SS_TNEEEENS4_6LayoutINS5_IJNSA_ILi2EEESB_SB_EEENS5_IJSB_NSA_ILi0EEESS_EEEEENS5_IJNS4_10UnderscoreESV_SV_EEEEENS4_13SM90_TMA_LOADENS4_14ComposedLayoutINS4_7SwizzleILi2ELi4ELi3EEENS4_18smem_ptr_flag_bitsILi8EEENSP_INS5_IJNSA_ILi8EEESG_EEENS5_IJSG_SB_EEEEEEEvNS4_8identityESY_S18_vS19_EENS_8epilogue10collective6detail29Sm90TmaWarpSpecializedAdapterINS1C_15DefaultEpilogueIaSI_SI_NS1B_6thread17LinearCombinationIaLi1EiiLNS1G_9ScaleType4KindE0ELNS_15FloatRoundStyleE2EaEENS1_15EpilogueDefaultEEEEEvvEEEEvNT_6ParamsE,(.L_x_588 - _ZN7cutlass13device_kernelINS_4gemm6kernel13GemmUniversalIN4cute5tupleIJiiiiEEENS1_10collective13CollectiveMmaINS1_34MainloopSm90TmaGmmaWarpSpecializedILi7ENS5_IJNS4_1CILi1EEESB_SB_EEENS1_35KernelTmaWarpSpecializedCooperativeEEENS5_IJNSA_ILi256EEESF_NSA_ILi64EEEEEEaNS5_IJlSB_lEEEaSI_NS4_8TiledMMAINS4_8MMA_AtomIJNS4_4SM904GMMA27MMA_64x256x32_S32S8S8_SS_TNEEEENS4_6LayoutINS5_IJNSA_ILi2EEESB_SB_EEENS5_IJSB_NSA_ILi0EEESS_EEEEENS5_IJNS4_10UnderscoreESV_SV_EEEEENS4_13SM90_TMA_LOADENS4_14ComposedLayoutINS4_7SwizzleILi2ELi4ELi3EEENS4_18smem_ptr_flag_bitsILi8EEENSP_INS5_IJNSA_ILi8EEESG_EEENS5_IJSG_SB_EEEEEEEvNS4_8identityESY_S18_vS19_EENS_8epilogue10collective6detail29Sm90TmaWarpSpecializedAdapterINS1C_15DefaultEpilogueIaSI_SI_NS1B_6thread17LinearCombinationIaLi1EiiLNS1G_9ScaleType4KindE0ELNS_15FloatRoundStyleE2EaEENS1_15EpilogueDefaultEEEEEvvEEEEvNT_6ParamsE)
        .other          _ZN7cutlass13device_kernelINS_4gemm6kernel13GemmUniversalIN4cute5tupleIJiiiiEEENS1_10collective13CollectiveMmaINS1_34MainloopSm90TmaGmmaWarpSpecializedILi7ENS5_IJNS4_1CILi1EEESB_SB_EEENS1_35KernelTmaWarpSpecializedCooperativeEEENS5_IJNSA_ILi256EEESF_NSA_ILi64EEEEEEaNS5_IJlSB_lEEEaSI_NS4_8TiledMMAINS4_8MMA_AtomIJNS4_4SM904GMMA27MMA_64x256x32_S32S8S8_SS_TNEEEENS4_6LayoutINS5_IJNSA_ILi2EEESB_SB_EEENS5_IJSB_NSA_ILi0EEESS_EEEEENS5_IJNS4_10UnderscoreESV_SV_EEEEENS4_13SM90_TMA_LOADENS4_14ComposedLayoutINS4_7SwizzleILi2ELi4ELi3EEENS4_18smem_ptr_flag_bitsILi8EEENSP_INS5_IJNSA_ILi8EEESG_EEENS5_IJSG_SB_EEEEEEEvNS4_8identityESY_S18_vS19_EENS_8epilogue10collective6detail29Sm90TmaWarpSpecializedAdapterINS1C_15DefaultEpilogueIaSI_SI_NS1B_6thread17LinearCombinationIaLi1EiiLNS1G_9ScaleType4KindE0ELNS_15FloatRoundStyleE2EaEENS1_15EpilogueDefaultEEEEEvvEEEEvNT_6ParamsE,@"STO_CUDA_ENTRY STV_DEFAULT"
_ZN7cutlass13device_kernelINS_4gemm6kernel13GemmUniversalIN4cute5tupleIJiiiiEEENS1_10collective13CollectiveMmaINS1_34MainloopSm90TmaGmmaWarpSpecializedILi7ENS5_IJNS4_1CILi1EEESB_SB_EEENS1_35KernelTmaWarpSpecializedCooperativeEEENS5_IJNSA_ILi256EEESF_NSA_ILi64EEEEEEaNS5_IJlSB_lEEEaSI_NS4_8TiledMMAINS4_8MMA_AtomIJNS4_4SM904GMMA27MMA_64x256x32_S32S8S8_SS_TNEEEENS4_6LayoutINS5_IJNSA_ILi2EEESB_SB_EEENS5_IJSB_NSA_ILi0EEESS_EEEEENS5_IJNS4_10UnderscoreESV_SV_EEEEENS4_13SM90_TMA_LOADENS4_14ComposedLayoutINS4_7SwizzleILi2ELi4ELi3EEENS4_18smem_ptr_flag_bitsILi8EEENSP_INS5_IJNSA_ILi8EEESG_EEENS5_IJSG_SB_EEEEEEEvNS4_8identityESY_S18_vS19_EENS_8epilogue10collective6detail29Sm90TmaWarpSpecializedAdapterINS1C_15DefaultEpilogueIaSI_SI_NS1B_6thread17LinearCombinationIaLi1EiiLNS1G_9ScaleType4KindE0ELNS_15FloatRoundStyleE2EaEENS1_15EpilogueDefaultEEEEEvvEEEEvNT_6ParamsE:
[----:B------:R-:W0:Y:S02]  /*0000*/  LDC R1, c[0x0][0x28] ;  /* 0x00000a00ff017b82 */ /* 0x000e240000000800 */
[----:B0-----:R-:W-:Y:S01]  /*0010*/  VIADD R1, R1, 0xfffffb48 ;  /* 0xfffffb4801017836 */ /* 0x001fe20000000000 */
[----:B------:R-:W0:Y:S01]  /*0020*/  S2R R2, SR_TID.X ;  /* 0x0000000000027919 */ /* 0x000e220000002100 */
[----:B------:R-:W-:Y:S01]  /*0030*/  ELECT P0, URZ, PT ;  /* 0x00000000003f782f */ /* 0x000fe20003800000 */
[----:B------:R-:W-:Y:S01]  /*0040*/  BSSY B0, `(.L_x_0) ;  /* 0x0000015000007945 */ /* 0x000fe20003800000 */
[--C-:B0-----:R-:W-:Y:S02]  /*0050*/  SHF.R.U32.HI R0, RZ, 0x5, R2.reuse ;  /* 0x00000005ff007819 */ /* 0x101fe40000011602 */
[----:B------:R-:W-:-:S03]  /*0060*/  SHF.R.U32.HI R2, RZ, 0x7, R2 ;  /* 0x00000007ff027819 */ /* 0x000fc60000011602 */
[----:B------:R-:W0:Y:S04]  /*0070*/  SHFL.IDX PT, R3, R0, RZ, 0x1f ;  /* 0x00001fff00037589 */ /* 0x000e2800000e0000 */
[----:B------:R-:W1:Y:S01]  /*0080*/  SHFL.IDX PT, R2, R2, RZ, 0x1f ;  /* 0x00001fff02027589 */ /* 0x000e6200000e0000 */
[----:B0-----:R-:W-:Y:S02]  /*0090*/  R2UR UR10, R3 ;  /* 0x00000000030a72ca */ /* 0x001fe400000e0000 */
[----:B-1----:R-:W-:-:S11]  /*00a0*/  R2UR UR5, R2 ;  /* 0x00000000020572ca */ /* 0x002fd600000e0000 */
[----:B------:R-:W-:Y:S02]  /*00b0*/  USHF.R.S32.HI UR4, URZ, 0x1f, UR10 ;  /* 0x0000001f3f047899 */ /* 0x000fe4000801140a */
[----:B------:R-:W-:Y:S02]  /*00c0*/  ISETP.NE.OR P0, PT, RZ, UR10, !P0 ;  /* 0x0000000aff007c0c */ /* 0x000fe4000c705670 */
[----:B------:R-:W-:-:S04]  /*00d0*/  ULEA.HI UR4, UR4, UR10, URZ, 0x2 ;  /* 0x0000000a04047291 */ /* 0x000fc8000f8f103f */
[----:B------:R-:W-:-:S04]  /*00e0*/  ULOP3.LUT UR4, UR4, 0xfffffffc, URZ, 0xc0, !UPT ;  /* 0xfffffffc04047892 */ /* 0x000fc8000f8ec03f */
[----:B------:R-:W-:-:S03]  /*00f0*/  UIADD3 UR10, UR10, -UR4, URZ ;  /* 0x800000040a0a7290 */ /* 0x000fc6000fffe03f */
[----:B------:R-:W-:Y:S09]  /*0100*/  @P0 BRA `(.L_x_1) ;  /* 0x0000000000200947 */ /* 0x000ff20003800000 */
[----:B------:R-:W-:Y:S02]  /*0110*/  ULDC.64 UR6, c[0x0][0x198] ;  /* 0x0000660000067ab9 */ /* 0x000fe40000000a00 */
[----:B------:R-:W-:Y:S02]  /*0120*/  UIADD3 UR8, UP0, UR6, 0xf0, URZ ;  /* 0x000000f006087890 */ /* 0x000fe4000ff1e03f */
[----:B------:R-:W-:Y:S02]  /*0130*/  UIADD3 UR6, UP1, UR6, 0x1f0, URZ ;  /* 0x000001f006067890 */ /* 0x000fe4000ff3e03f */
[----:B------:R-:W-:Y:S02]  /*0140*/  UIADD3.X UR9, URZ, UR7, URZ, UP0, !UPT ;  /* 0x000000073f097290 */ /* 0x000fe400087fe43f */
[----:B------:R-:W-:-:S07]  /*0150*/  UIADD3.X UR7, URZ, UR7, URZ, UP1, !UPT ;  /* 0x000000073f077290 */ /* 0x000fce0008ffe43f */
[----:B------:R0:W-:Y:S02]  /*0160*/  UTMACCTL.PF [UR8] ;  /* 0x00000000080079b9 */ /* 0x0001e40008040000 */
[----:B------:R0:W-:Y:S02]  /*0170*/  UTMACCTL.PF [UR6] ;  /* 0x00000000060079b9 */ /* 0x0001e40008040000 */
[----:B0-----:R-:W-:Y:S01]  /*0180*/  NOP ;  /* 0x0000000000007918 */ /* 0x001fe20000000000 */
.L_x_1:
[----:B------:R-:W-:Y:S05]  /*0190*/  BSYNC B0 ;  /* 0x0000000000007941 */ /* 0x000fea0003800000 */
.L_x_0:
[----:B------:R-:W0:Y:S01]  /*01a0*/  SHFL.IDX PT, R2, R0, RZ, 0x1f ;  /* 0x00001fff00027589 */ /* 0x000e2200000e0000 */
[----:B------:R-:W-:Y:S01]  /*01b0*/  UISETP.NE.AND UP0, UPT, UR10, 0x3, UPT ;  /* 0x000000030a00788c */ /* 0x000fe2000bf05270 */
[----:B------:R-:W-:Y:S01]  /*01c0*/  ISETP.NE.AND P1, PT, RZ, UR5, PT ;  /* 0x00000005ff007c0c */ /* 0x000fe2000bf25270 */
[----:B------:R-:W-:Y:S02]  /*01d0*/  UIADD3 UR18, UR5, -0x1, URZ ;  /* 0xffffffff05127890 */ /* 0x000fe4000fffe03f */
[----:B------:R-:W-:Y:S02]  /*01e0*/  UISETP.EQ.OR UP0, UPT, UR10, URZ, !UP0 ;  /* 0x0000003f0a00728c */ /* 0x000fe4000c702670 */
[----:B------:R-:W-:Y:S02]  /*01f0*/  UISETP.GE.U32.AND UP1, UPT, UR18, 0x2, UPT ;  /* 0x000000021200788c */ /* 0x000fe4000bf26070 */
[----:B------:R-:W-:-:S04]  /*0200*/  UISETP.EQ.AND UP0, UPT, UR5, URZ, UP0 ;  /* 0x0000003f0500728c */ /* 0x000fc80008702270 */
[----:B------:R-:W-:-:S04]  /*0210*/  USEL UR40, URZ, 0x1, !UP0 ;  /* 0x000000013f287887 */ /* 0x000fc8000c000000 */
[----:B------:R-:W-:Y:S01]  /*0220*/  USEL UR40, UR40, 0x2, UP1 ;  /* 0x0000000228287887 */ /* 0x000fe20008800000 */
[----:B0-----:R-:W-:-:S13]  /*0230*/  ISETP.NE.AND P0, PT, R2, RZ, PT ;  /* 0x000000ff0200720c */ /* 0x001fda0003f05270 */
[----:B------:R-:W-:Y:S05]  /*0240*/  @P0 BRA `(.L_x_2) ;  /* 0x0000000000700947 */ /* 0x000fea0003800000 */
[----:B------:R-:W0:Y:S01]  /*0250*/  S2UR UR8, SR_CgaCtaId ;  /* 0x00000000000879c3 */ /* 0x000e220000008800 */
[----:B------:R-:W-:Y:S01]  /*0260*/  UMOV UR4, 0x400 ;  /* 0x0000040000047882 */ /* 0x000fe20000000000 */
[----:B------:R-:W-:Y:S01]  /*0270*/  UMOV UR5, 0x1 ;  /* 0x0000000100057882 */ /* 0x000fe20000000000 */
[----:B------:R-:W-:Y:S01]  /*0280*/  UMOV UR6, 0x100 ;  /* 0x0000010000067882 */ /* 0x000fe20000000000 */
[----:B------:R-:W-:Y:S01]  /*0290*/  ELECT P0, URZ, PT ;  /* 0x00000000003f782f */ /* 0x000fe20003800000 */
[----:B------:R-:W-:-:S04]  /*02a0*/  UIADD3 UR6, -UR6, 0x100000, URZ ;  /* 0x0010000006067890 */ /* 0x000fc8000fffe13f */
[----:B------:R-:W-:Y:S02]  /*02b0*/  USHF.L.U32 UR7, UR6, 0xb, URZ ;  /* 0x0000000b06077899 */ /* 0x000fe4000800063f */
[----:B------:R-:W-:Y:S02]  /*02c0*/  USHF.L.U32 UR6, UR6, 0x1, URZ ;  /* 0x0000000106067899 */ /* 0x000fe4000800063f */
[----:B0-----:R-:W-:Y:S02]  /*02d0*/  ULEA UR8, UR8, UR4, 0x18 ;  /* 0x0000000408087291 */ /* 0x001fe4000f8ec03f */
[----:B------:R-:W-:-:S04]  /*02e0*/  UIADD3 UR4, -UR5, 0x100000, URZ ;  /* 0x0010000005047890 */ /* 0x000fc8000fffe13f */
[----:B------:R-:W-:Y:S02]  /*02f0*/  USHF.L.U32 UR5, UR4, 0xb, URZ ;  /* 0x0000000b04057899 */ /* 0x000fe4000800063f */
[----:B------:R-:W-:Y:S01]  /*0300*/  USHF.L.U32 UR4, UR4, 0x1, URZ ;  /* 0x0000000104047899 */ /* 0x000fe2000800063f */
[----:B------:R-:W0:Y:S11]  /*0310*/  FENCE.VIEW.ASYNC.S ;  /* 0x00000000000073c6 */ /* 0x000e360000000000 */
[----:B0-----:R0:W1:Y:S01]  /*0320*/  SYNCS.EXCH.64 URZ, [UR8], UR4 ;  /* 0x00000004083f75b2 */ /* 0x0010620008000100 */
[----:B------:R0:W2:Y:S01]  /*0330*/  SYNCS.EXCH.64 URZ, [UR8+0x38], UR6 ;  /* 0x00003806083f75b2 */ /* 0x0000a20008000100 */
[----:B------:R0:W3:Y:S01]  /*0340*/  SYNCS.EXCH.64 URZ, [UR8+0x8], UR4 ;  /* 0x00000804083f75b2 */ /* 0x0000e20008000100 */
[----:B------:R0:W4:Y:S01]  /*0350*/  SYNCS.EXCH.64 URZ, [UR8+0x40], UR6 ;  /* 0x00004006083f75b2 */ /* 0x0001220008000100 */
[----:B------:R0:W0:Y:S01]  /*0360*/  SYNCS.EXCH.64 URZ, [UR8+0x10], UR4 ;  /* 0x00001004083f75b2 */ /* 0x0000220008000100 */
        /* <DEDUP_REMOVED lines=9> */
[----:B------:R-:W-:Y:S01]  /*0400*/  NOP ;  /* 0x0000000000007918 */ /* 0x000fe20000000000 */
.L_x_2:
[----:B------:R-:W5:Y:S01]  /*0410*/  SHFL.IDX PT, R0, R0, RZ, 0x1f ;  /* 0x00001fff00007589 */ /* 0x000f6200000e0000 */
[----:B------:R-:W-:Y:S01]  /*0420*/  ELECT P0, URZ, PT ;  /* 0x00000000003f782f */ /* 0x000fe20003800000 */
[----:B------:R-:W1:Y:S01]  /*0430*/  S2UR UR17, SR_CTAID.Y ;  /* 0x00000000001179c3 */ /* 0x000e620000002600 */
[----:B0-----:R-:W-:Y:S01]  /*0440*/  ULDC UR5, c[0x0][0x65c] ;  /* 0x0001970000057ab9 */ /* 0x001fe20000000800 */
[----:B------:R-:W-:Y:S01]  /*0450*/  UMOV UR12, 0x20 ;  /* 0x00000020000c7882 */ /* 0x000fe20000000000 */
[----:B------:R-:W-:Y:S01]  /*0460*/  UISETP.NE.AND UP2, UPT, UR5, 0x1, UPT ;  /* 0x000000010500788c */ /* 0x000fe2000bf45270 */
[----:B------:R-:W-:Y:S01]  /*0470*/  NOP ;  /* 0x0000000000007918 */ /* 0x000fe20000000000 */
[----:B------:R-:W-:Y:S02]  /*0480*/  NOP ;  /* 0x0000000000007918 */ /* 0x000fe40000000000 */
[----:B------:R-:W-:Y:S01]  /*0490*/  UP2UR UR46, UPR, URZ, 0x4 ;  /* 0x000000043f2e7883 */ /* 0x000fe20008000000 */
[----:B------:R-:W0:Y:S01]  /*04a0*/  S2UR UR4, SR_CTAID.X ;  /* 0x00000000000479c3 */ /* 0x000e220000002500 */
[----:B------:R-:W-:-:S02]  /*04b0*/  PLOP3.LUT P2, PT, PT, PT, UP2, 0x80, 0x0 ;  /* 0x000000000000781c */ /* 0x000fc40003f4f028 */
[----:B------:R-:W-:Y:S02]  /*04c0*/  PLOP3.LUT P4, PT, PT, PT, UP2, 0x80, 0x0 ;  /* 0x000000000000781c */ /* 0x000fe40003f8f028 */
[----:B------:R-:W-:Y:S01]  /*04d0*/  PLOP3.LUT P3, PT, PT, PT, UP2, 0x80, 0x0 ;  /* 0x000000000000781c */ /* 0x000fe20003f6f028 */
[----:B------:R-:W-:Y:S01]  /*04e0*/  @UP2 ULDC UR14, c[0x0][0x10] ;  /* 0x00000400000e2ab9 */ /* 0x000fe20000000800 */
[----:B------:R-:W-:Y:S01]  /*04f0*/  @UP2 UMOV UR9, URZ ;  /* 0x0000003f00092c82 */ /* 0x000fe20008000000 */
[----:B------:R-:W-:Y:S01]  /*0500*/  @!UP2 ULDC UR11, c[0x0][0xc] ;  /* 0x00000300000baab9 */ /* 0x000fe20000000800 */
[----:B-----5:R-:W-:Y:S01]  /*0510*/  ISETP.NE.OR P0, PT, R0, RZ, !P0 ;  /* 0x000000ff0000720c */ /* 0x020fe20004705670 */
[----:B-1----:R-:W-:Y:S02]  /*0520*/  @UP2 UMOV UR7, UR17 ;  /* 0x0000001100072c82 */ /* 0x002fe40008000000 */
[----:B------:R-:W-:Y:S01]  /*0530*/  @UP2 UMOV UR8, UR7 ;  /* 0x0000000700082c82 */ /* 0x000fe20008000000 */
[----:B------:R-:W-:Y:S01]  /*0540*/  @!UP2 UMOV UR7, UR17 ;  /* 0x000000110007ac82 */ /* 0x000fe20008000000 */
[----:B0-----:R-:W-:-:S08]  /*0550*/  @UP2 UIMAD.WIDE.U32 UR14, UR4, UR14, UR8 ;  /* 0x0000000e040e22a5 */ /* 0x001fd0000f8e0008 */
[----:B------:R-:W-:Y:S01]  /*0560*/  VOTEU.ALL UP0, P0 ;  /* 0x00000000003f7886 */ /* 0x000fe20000000000 */
[----:B------:R-:W-:Y:S01]  /*0570*/  VOTEU.ALL UP1, P0 ;  /* 0x00000000003f7886 */ /* 0x000fe20000020000 */
[----:B------:R-:W-:-:S03]  /*0580*/  IMAD.U32 R2, RZ, RZ, UR14 ;  /* 0x0000000eff027e24 */ /* 0x000fc6000f8e00ff */
[----:B------:R-:W0:Y:S01]  /*0590*/  @!UP0 S2UR UR6, SR_CgaCtaId ;  /* 0x00000000000689c3 */ /* 0x000e220000008800 */
[----:B------:R-:W-:Y:S01]  /*05a0*/  @!UP0 UMOV UR5, 0x400 ;  /* 0x0000040000058882 */ /* 0x000fe20000000000 */
[----:B------:R-:W-:-:S04]  /*05b0*/  @!UP0 UIADD3 UR12, -UR12, 0x100000, URZ ;  /* 0x001000000c0c8890 */ /* 0x000fc8000fffe13f */
[----:B------:R-:W-:Y:S02]  /*05c0*/  @!UP0 USHF.L.U32 UR13, UR12, 0xb, URZ ;  /* 0x0000000b0c0d8899 */ /* 0x000fe4000800063f */
[----:B------:R-:W-:Y:S01]  /*05d0*/  @!UP0 USHF.L.U32 UR12, UR12, 0x1, URZ ;  /* 0x000000010c0c8899 */ /* 0x000fe2000800063f */
[----:B------:R-:W-:Y:S01]  /*05e0*/  IMAD.U32 R3, RZ, RZ, UR15 ;  /* 0x0000000fff037e24 */ /* 0x000fe2000f8e00ff */
[----:B0-----:R-:W-:Y:S01]  /*05f0*/  @!UP0 ULEA UR16, UR6, UR5, 0x18 ;  /* 0x0000000506108291 */ /* 0x001fe2000f8ec03f */
[----:B------:R-:W-:Y:S01]  /*0600*/  VOTEU.ALL UP0, P0 ;  /* 0x00000000003f7886 */ /* 0x000fe20000000000 */
[----:B------:R-:W-:Y:S01]  /*0610*/  PLOP3.LUT P0, PT, PT, PT, UP2, 0x80, 0x0 ;  /* 0x000000000000781c */ /* 0x000fe20003f0f028 */
[----:B------:R-:W-:Y:S01]  /*0620*/  UMOV UR5, URZ ;  /* 0x0000003f00057c82 */ /* 0x000fe20008000000 */
[----:B------:R-:W-:Y:S01]  /*0630*/  @UP2 UMOV UR6, URZ ;  /* 0x0000003f00062c82 */ /* 0x000fe20008000000 */
[----:B------:R-:W-:Y:S02]  /*0640*/  @!UP2 UIMAD.WIDE.U32 UR8, UR11, UR7, UR4 ;  /* 0x000000070b08a2a5 */ /* 0x000fe4000f8e0004 */
[----:B------:R-:W-:-:S04]  /*0650*/  @UP2 UIADD3 UR6, UR15, UR6, URZ ;  /* 0x000000060f062290 */ /* 0x000fc8000fffe03f */
[----:B------:R-:W-:Y:S01]  /*0660*/  MOV R5, UR9 ;  /* 0x0000000900057c02 */ /* 0x000fe20008000f00 */
[----:B------:R-:W0:Y:S02]  /*0670*/  FENCE.VIEW.ASYNC.S ;  /* 0x00000000000073c6 */ /* 0x000e240000000000 */
[----:B0-----:R0:W2:Y:S01]  /*0680*/  @!UP0 SYNCS.EXCH.64 URZ, [UR16+0x80], UR12 ;  /* 0x0000800c103f85b2 */ /* 0x0010a20008000100 */
[----:B------:R-:W-:Y:S01]  /*0690*/  @P2 MOV R6, UR6 ;  /* 0x0000000600062c02 */ /* 0x000fe20008000f00 */
[----:B------:R-:W-:Y:S02]  /*06a0*/  IMAD.U32 R3, RZ, RZ, UR9 ;  /* 0x00000009ff037e24 */ /* 0x000fe4000f8e00ff */
[----:B------:R-:W-:Y:S02]  /*06b0*/  @P0 IMAD.MOV.U32 R7, RZ, RZ, R2 ;  /* 0x000000ffff070224 */ /* 0x000fe400078e0002 */
[----:B------:R-:W-:Y:S02]  /*06c0*/  IMAD.U32 R2, RZ, RZ, UR8 ;  /* 0x00000008ff027e24 */ /* 0x000fe4000f8e00ff */
[----:B------:R-:W-:-:S02]  /*06d0*/  @!P4 IMAD.MOV.U32 R6, RZ, RZ, R5 ;  /* 0x000000ffff06c224 */ /* 0x000fc400078e0005 */
[----:B------:R-:W-:Y:S02]  /*06e0*/  @!P3 IMAD.MOV.U32 R7, RZ, RZ, R2 ;  /* 0x000000ffff07b224 */ /* 0x000fe400078e0002 */
[----:B------:R-:W-:Y:S01]  /*06f0*/  IMAD.U32 R4, RZ, RZ, UR8 ;  /* 0x00000008ff047e24 */ /* 0x000fe2000f8e00ff */
[----:B------:R0:W-:Y:S01]  /*0700*/  STL [R1+0x200], R6 ;  /* 0x0002000601007387 */ /* 0x0001e20000100800 */
[----:B------:R0:W2:Y:S03]  /*0710*/  @!UP1 SYNCS.EXCH.64 URZ, [UR16+0x88], UR12 ;  /* 0x0000880c103f95b2 */ /* 0x0000a60008000100 */
[----:B------:R0:W-:Y:S01]  /*0720*/  STL [R1+0x204], R7 ;  /* 0x0002040701007387 */ /* 0x0001e20000100800 */
[----:B------:R-:W-:Y:S01]  /*0730*/  NOP ;  /* 0x0000000000007918 */ /* 0x000fe20000000000 */
[----:B--234-:R-:W-:Y:S06]  /*0740*/  BAR.SYNC.DEFER_BLOCKING 0x0 ;  /* 0x0000000000007b1d */ /* 0x01cfec0000010000 */
[----:B------:R-:W-:Y:S05]  /*0750*/  @!P1 BRA `(.L_x_3) ;  /* 0x0000012000f09947 */ /* 0x000fea0003800000 */
[----:B------:R-:W-:-:S06]  /*0760*/  UISETP.GT.U32.AND UP0, UPT, UR18, 0x1, UPT ;  /* 0x000000011200788c */ /* 0x000fcc000bf04070 */
[----:B------:R-:W-:-:S13]  /*0770*/  PLOP3.LUT P0, PT, PT, PT, UP0, 0x80, 0x0 ;  /* 0x000000000000781c */ /* 0x000fda0003f0f008 */
[----:B0-----:R-:W-:Y:S05]  /*0780*/  @P0 EXIT ;  /* 0x000000000000094d */ /* 0x001fea0003800000 */
[----:B------:R-:W-:Y:S01]  /*0790*/  ULDC.64 UR8, c[0x0][0x650] ;  /* 0x0001940000087ab9 */ /* 0x000fe20000000a00 */
[----:B------:R-:W-:Y:S01]  /*07a0*/  UMOV UR41, 0xffffffff ;  /* 0xffffffff00297882 */ /* 0x000fe20000000000 */
[----:B------:R-:W-:Y:S01]  /*07b0*/  ISETP.GE.U32.AND P0, PT, R7, UR8, PT ;  /* 0x0000000807007c0c */ /* 0x000fe2000bf06070 */
[----:B------:R-:W-:Y:S01]  /*07c0*/  UMOV UR42, 0xffffffff ;  /* 0xffffffff002a7882 */ /* 0x000fe20000000000 */
[----:B------:R-:W-:Y:S01]  /*07d0*/  UMOV UR43, 0xffffffff ;  /* 0xffffffff002b7882 */ /* 0x000fe20000000000 */
[----:B------:R-:W-:Y:S02]  /*07e0*/  PRMT R0, RZ, 0x7610, R0 ;  /* 0x00007610ff007816 */ /* 0x000fe40000000000 */
[----:B------:R-:W-:-:S13]  /*07f0*/  ISETP.GE.U32.AND.EX P0, PT, R6, UR9, PT, P0 ;  /* 0x0000000906007c0c */ /* 0x000fda000bf06100 */
[----:B------:R-:W-:Y:S05]  /*0800*/  @P0 BRA `(.L_x_4) ;  /* 0x0000000400800947 */ /* 0x000fea0003800000 */
[----:B------:R-:W-:Y:S01]  /*0810*/  I2FP.F32.U32 R0, UR4 ;  /* 0x0000000400007c45 */ /* 0x000fe20008201000 */
[----:B------:R-:W-:Y:S01]  /*0820*/  ULDC.64 UR16, c[0x0][0x628] ;  /* 0x00018a0000107ab9 */ /* 0x000fe20000000a00 */
[----:B------:R-:W-:Y:S01]  /*0830*/  ULDC UR6, c[0x0][0x150] ;  /* 0x0000540000067ab9 */ /* 0x000fe20000000800 */
[----:B------:R-:W-:Y:S01]  /*0840*/  ISETP.NE.U32.AND P0, PT, RZ, UR16, PT ;  /* 0x00000010ff007c0c */ /* 0x000fe2000bf05070 */
[----:B------:R-:W-:Y:S01]  /*0850*/  ULDC UR15, c[0x0][0x630] ;  /* 0x00018c00000f7ab9 */ /* 0x000fe20000000800 */
[----:B------:R-:W-:Y:S01]  /*0860*/  FMUL R0, R0, UR6 ;  /* 0x0000000600007c20 */ /* 0x000fe20008400000 */
[----:B------:R-:W-:Y:S01]  /*0870*/  R2UR UR18, R7 ;  /* 0x00000000071272ca */ /* 0x000fe200000e0000 */
[----:B------:R-:W-:Y:S01]  /*0880*/  ULDC UR20, c[0x0][0x154] ;  /* 0x0000550000147ab9 */ /* 0x000fe20000000800 */
[----:B------:R-:W-:Y:S01]  /*0890*/  ISETP.NE.AND.EX P0, PT, RZ, UR17, PT, P0 ;  /* 0x00000011ff007c0c */ /* 0x000fe2000bf05300 */
[----:B------:R0:W1:Y:S01]  /*08a0*/  F2I.U32.TRUNC.NTZ R2, R0 ;  /* 0x0000000000027305 */ /* 0x000062000020f000 */
[----:B------:R-:W-:-:S02]  /*08b0*/  R2UR UR19, R6 ;  /* 0x00000000061372ca */ /* 0x000fc400000e0000 */
[----:B------:R-:W-:Y:S02]  /*08c0*/  R2UR UR8, R7 ;  /* 0x00000000070872ca */ /* 0x000fe400000e0000 */
[----:B------:R-:W-:-:S07]  /*08d0*/  R2UR UR9, R6 ;  /* 0x00000000060972ca */ /* 0x000fce00000e0000 */
[----:B0-----:R-:W-:Y:S08]  /*08e0*/  @!P0 BRA `(.L_x_5) ;  /* 0x0000000000308947 */ /* 0x001ff00003800000 */
[----:B------:R-:W-:Y:S01]  /*08f0*/  R2UR UR8, R7 ;  /* 0x00000000070872ca */ /* 0x000fe200000e0000 */
[----:B------:R-:W-:Y:S01]  /*0900*/  ULDC UR6, c[0x0][0x634] ;  /* 0x00018d0000067ab9 */ /* 0x000fe20000000800 */
[----:B------:R-:W-:-:S11]  /*0910*/  R2UR UR14, R6 ;  /* 0x00000000060e72ca */ /* 0x000fd600000e0000 */
[----:B------:R-:W-:-:S04]  /*0920*/  UIADD3 UR6, UP0, UR8, UR6, URZ ;  /* 0x0000000608067290 */ /* 0x000fc8000ff1e03f */
[----:B------:R-:W-:-:S04]  /*0930*/  UIADD3.X UR14, URZ, UR14, URZ, UP0, !UPT ;  /* 0x0000000e3f0e7290 */ /* 0x000fc800087fe43f */
[----:B------:R-:W-:-:S04]  /*0940*/  UIMAD.WIDE.U32 UR8, UR14, UR16, URZ ;  /* 0x000000100e0872a5 */ /* 0x000fc8000f8e003f */
[----:B------:R-:W-:Y:S02]  /*0950*/  UIMAD.WIDE.U32 UR10, UP0, UR6, UR17, UR8 ;  /* 0x00000011060a72a5 */ /* 0x000fe4000f800008 */
[----:B------:R-:W-:Y:S02]  /*0960*/  UIMAD.WIDE.U32 UR8, UR6, UR16, URZ ;  /* 0x00000010060872a5 */ /* 0x000fe4000f8e003f */
[----:B------:R-:W-:Y:S02]  /*0970*/  UIADD3.X UR13, URZ, URZ, URZ, UP0, !UPT ;  /* 0x0000003f3f0d7290 */ /* 0x000fe400087fe43f */
[----:B------:R-:W-:Y:S01]  /*0980*/  UIADD3 URZ, UP0, UR9, UR10, URZ ;  /* 0x0000000a093f7290 */ /* 0x000fe2000ff1e03f */
[----:B------:R-:W-:-:S03]  /*0990*/  UMOV UR12, UR11 ;  /* 0x0000000b000c7c82 */ /* 0x000fc60008000000 */
[----:B------:R-:W-:-:S12]  /*09a0*/  UIMAD.WIDE.U32.X UR8, UR14, UR17, UR12, UP0 ;  /* 0x000000110e0872a5 */ /* 0x000fd800080e040c */
.L_x_5:
[----:B------:R-:W-:Y:S01]  /*09b0*/  USHF.R.U64 UR43, UR8, UR15, UR9 ;  /* 0x0000000f082b7299 */ /* 0x000fe20008001209 */
[----:B------:R-:W-:Y:S01]  /*09c0*/  I2FP.F32.U32 R0, UR7 ;  /* 0x0000000700007c45 */ /* 0x000fe20008201000 */
[----:B------:R-:W-:Y:S01]  /*09d0*/  USHF.R.U32.HI UR5, URZ, UR15, UR9 ;  /* 0x0000000f3f057299 */ /* 0x000fe20008011609 */
[----:B-1----:R-:W-:Y:S01]  /*09e0*/  R2UR UR12, R2 ;  /* 0x00000000020c72ca */ /* 0x002fe200000e0000 */
[----:B------:R-:W-:Y:S02]  /*09f0*/  UIADD3 UR6, UP0, URZ, -UR43, URZ ;  /* 0x8000002b3f067290 */ /* 0x000fe4000ff1e03f */
[----:B------:R-:W-:Y:S01]  /*0a00*/  FMUL R0, R0, UR20 ;  /* 0x0000001400007c20 */ /* 0x000fe20008400000 */
[----:B------:R-:W-:Y:S01]  /*0a10*/  ULDC.64 UR8, c[0x0][0x620] ;  /* 0x0001880000087ab9 */ /* 0x000fe20000000a00 */
[----:B------:R-:W-:Y:S01]  /*0a20*/  UIADD3.X UR5, URZ, ~UR5, URZ, UP0, !UPT ;  /* 0x800000053f057290 */ /* 0x000fe200087fe43f */
[----:B------:R-:W-:Y:S01]  /*0a30*/  UMOV UR10, UR18 ;  /* 0x00000012000a7c82 */ /* 0x000fe20008000000 */
[----:B------:R-:W-:-:S02]  /*0a40*/  UMOV UR11, UR19 ;  /* 0x00000013000b7c82 */ /* 0x000fc40008000000 */
[----:B------:R-:W-:Y:S01]  /*0a50*/  UIMAD UR5, UR5, UR8, URZ ;  /* 0x00000008050572a4 */ /* 0x000fe2000f8e023f */
[----:B------:R-:W0:Y:S01]  /*0a60*/  F2I.U32.TRUNC.NTZ R0, R0 ;  /* 0x0000000000007305 */ /* 0x000e22000020f000 */
[----:B------:R-:W-:Y:S02]  /*0a70*/  UIMAD.WIDE.U32 UR10, UR6, UR8, UR10 ;  /* 0x00000008060a72a5 */ /* 0x000fe4000f8e000a */
[----:B------:R-:W-:Y:S01]  /*0a80*/  UIMAD UR6, UR6, UR9, UR5 ;  /* 0x00000009060672a4 */ /* 0x000fe2000f8e0205 */
[----:B------:R-:W-:Y:S01]  /*0a90*/  ULDC UR21, c[0x0][0x658] ;  /* 0x0001960000157ab9 */ /* 0x000fe20000000800 */
[----:B------:R-:W-:Y:S02]  /*0aa0*/  UMOV UR19, 0xffffffff ;  /* 0xffffffff00137882 */ /* 0x000fe40000000000 */
[----:B------:R-:W-:Y:S01]  /*0ab0*/  UIADD3 UR6, UR11, UR6, URZ ;  /* 0x000000060b067290 */ /* 0x000fe2000fffe03f */
[----:B------:R-:W-:Y:S01]  /*0ac0*/  ULDC UR15, c[0x0][0x618] ;  /* 0x00018600000f7ab9 */ /* 0x000fe20000000800 */
[----:B------:R-:W-:Y:S01]  /*0ad0*/  ULDC.64 UR8, c[0x0][0x640] ;  /* 0x0001900000087ab9 */ /* 0x000fe20000000a00 */
[----:B------:R-:W-:Y:S01]  /*0ae0*/  USHF.L.U32 UR11, UR19, UR21, URZ ;  /* 0x00000015130b7299 */ /* 0x000fe2000800063f */
[----:B------:R-:W-:Y:S01]  /*0af0*/  ISETP.NE.U32.AND P0, PT, RZ, UR8, PT ;  /* 0x00000008ff007c0c */ /* 0x000fe2000bf05070 */
[----:B------:R-:W-:-:S02]  /*0b00*/  USHF.R.U64 UR19, UR10, UR15, UR6 ;  /* 0x0000000f0a137299 */ /* 0x000fc40008001206 */
[----:B------:R-:W-:Y:S01]  /*0b10*/  USHF.R.U32.HI UR10, URZ, UR15, UR6 ;  /* 0x0000000f3f0a7299 */ /* 0x000fe20008011606 */
[----:B0-----:R-:W-:Y:S01]  /*0b20*/  R2UR UR14, R0 ;  /* 0x00000000000e72ca */ /* 0x001fe200000e0000 */
[----:B------:R-:W-:Y:S01]  /*0b30*/  ULDC UR17, c[0x0][0x608] ;  /* 0x0001820000117ab9 */ /* 0x000fe20000000800 */
[----:B------:R-:W-:Y:S01]  /*0b40*/  ISETP.NE.AND.EX P0, PT, RZ, UR9, PT, P0 ;  /* 0x00000009ff007c0c */ /* 0x000fe2000bf05300 */
[----:B------:R-:W-:Y:S02]  /*0b50*/  USHF.R.U64 UR23, UR19, UR17, UR10 ;  /* 0x0000001113177299 */ /* 0x000fe4000800120a */
[----:B------:R-:W-:Y:S01]  /*0b60*/  USHF.R.U32.HI UR10, URZ, UR17, UR10 ;  /* 0x000000113f0a7299 */ /* 0x000fe2000801160a */
[----:B------:R-:W-:Y:S01]  /*0b70*/  UMOV UR16, 0x1 ;  /* 0x0000000100107882 */ /* 0x000fe20000000000 */
[----:B------:R-:W-:Y:S02]  /*0b80*/  UIADD3 UR12, -UR12, URZ, URZ ;  /* 0x0000003f0c0c7290 */ /* 0x000fe4000fffe13f */
[----:B------:R-:W-:-:S02]  /*0b90*/  USHF.R.U64 UR24, UR23, UR21, UR10 ;  /* 0x0000001517187299 */ /* 0x000fc4000800120a */
[----:B------:R-:W-:Y:S01]  /*0ba0*/  USHF.L.U32 UR6, UR16, UR21, URZ ;  /* 0x0000001510067299 */ /* 0x000fe2000800063f */
[----:B------:R-:W-:Y:S01]  /*0bb0*/  ULDC UR13, c[0x0][0x144] ;  /* 0x00005100000d7ab9 */ /* 0x000fe20000000800 */
[----:B------:R-:W-:Y:S01]  /*0bc0*/  ULDC UR5, c[0x0][0x600] ;  /* 0x0001800000057ab9 */ /* 0x000fe20000000800 */
[----:B------:R-:W-:Y:S02]  /*0bd0*/  ULOP3.LUT UR16, URZ, UR11, URZ, 0x33, !UPT ;  /* 0x0000000b3f107292 */ /* 0x000fe4000f8e333f */
[----:B------:R-:W-:Y:S02]  /*0be0*/  USHF.R.U32.HI UR11, URZ, UR21, UR10 ;  /* 0x000000153f0b7299 */ /* 0x000fe4000801160a */
[----:B------:R-:W-:Y:S02]  /*0bf0*/  UIADD3 UR18, UR5, -0x1, URZ ;  /* 0xffffffff05127890 */ /* 0x000fe4000fffe03f */
[----:B------:R-:W-:Y:S02]  /*0c00*/  UIADD3 UR20, -UR14, URZ, URZ ;  /* 0x0000003f0e147290 */ /* 0x000fe4000fffe13f */
[----:B------:R-:W-:Y:S01]  /*0c10*/  UIMAD UR4, UR13, UR12, UR4 ;  /* 0x0000000c0d0472a4 */ /* 0x000fe2000f8e0204 */
[----:B------:R-:W-:Y:S01]  /*0c20*/  ULDC UR25, c[0x0][0x148] ;  /* 0x0000520000197ab9 */ /* 0x000fe20000000800 */
[----:B------:R-:W-:Y:S01]  /*0c30*/  ULDC UR21, c[0x0][0x648] ;  /* 0x0001920000157ab9 */ /* 0x000fe20000000800 */
[----:B------:R-:W-:Y:S01]  /*0c40*/  ULDC UR22, c[0x0][0x638] ;  /* 0x00018e0000167ab9 */ /* 0x000fe20000000800 */
[----:B------:R-:W-:Y:S01]  /*0c50*/  UMOV UR10, UR24 ;  /* 0x00000018000a7c82 */ /* 0x000fe20008000000 */
[----:B------:R-:W-:Y:S07]  /*0c60*/  @!P0 BRA `(.L_x_6) ;  /* 0x0000000000308947 */ /* 0x000fee0003800000 */
[----:B------:R-:W-:Y:S02]  /*0c70*/  ULDC UR14, c[0x0][0x64c] ;  /* 0x00019300000e7ab9 */ /* 0x000fe40000000800 */
        /* <DEDUP_REMOVED lines=8> */
[----:B------:R-:W-:-:S07]  /*0d00*/  UIMAD.WIDE.U32.X UR8, UR17, UR9, UR14, UP0 ;  /* 0x00000009110872a5 */ /* 0x000fce00080e040e */
[----:B------:R-:W-:Y:S01]  /*0d10*/  UMOV UR10, UR8 ;  /* 0x00000008000a7c82 */ /* 0x000fe20008000000 */
[----:B------:R-:W-:-:S05]  /*0d20*/  UMOV UR11, UR9 ;  /* 0x00000009000b7c82 */ /* 0x000fca0008000000 */
.L_x_6:
[----:B------:R-:W-:Y:S01]  /*0d30*/  UISETP.NE.AND UP0, UPT, UR46, URZ, UPT ;  /* 0x0000003f2e00728c */ /* 0x000fe2000bf05270 */
[----:B------:R-:W-:Y:S01]  /*0d40*/  IMAD.MOV.U32 R0, RZ, RZ, 0x1 ;  /* 0x00000001ff007424 */ /* 0x000fe200078e00ff */
[----:B------:R-:W-:Y:S02]  /*0d50*/  USHF.R.U64 UR8, UR10, UR21, UR11 ;  /* 0x000000150a087299 */ /* 0x000fe4000800120b */
[----:B------:R-:W-:Y:S02]  /*0d60*/  ULOP3.LUT UR16, UR23, UR16, URZ, 0xc0, !UPT ;  /* 0x0000001017107292 */ /* 0x000fe4000f8ec03f */
[----:B------:R-:W-:Y:S02]  /*0d70*/  ULOP3.LUT UR18, UR19, UR18, URZ, 0xc0, !UPT ;  /* 0x0000001213127292 */ /* 0x000fe4000f8ec03f */
[----:B------:R-:W-:-:S03]  /*0d80*/  UIMAD UR16, UR6, UR8, UR16 ;  /* 0x00000008061072a4 */ /* 0x000fc6000f8e0210 */
[----:B------:R-:W-:Y:S02]  /*0d90*/  @UP0 UIMAD UR4, UR25, UR20, UR7 ;  /* 0x00000014190402a4 */ /* 0x000fe4000f8e0207 */
[----:B------:R-:W-:-:S04]  /*0da0*/  UIADD3 UR7, -UR8, URZ, URZ ;  /* 0x0000003f08077290 */ /* 0x000fc8000fffe13f */
[----:B------:R-:W-:-:S03]  /*0db0*/  UIMAD UR6, UR7, UR22, UR24 ;  /* 0x00000016070672a4 */ /* 0x000fc6000f8e0218 */
[----:B------:R-:W-:Y:S01]  /*0dc0*/  ULDC UR7, c[0x0][0x610] ;  /* 0x0001840000077ab9 */ /* 0x000fe20000000800 */
[----:B------:R-:W-:Y:S02]  /*0dd0*/  UIMAD UR6, UR6, UR5, UR18 ;  /* 0x00000005060672a4 */ /* 0x000fe4000f8e0212 */
[----:B------:R-:W-:-:S04]  /*0de0*/  UIMAD UR4, UR16, UR7, UR4 ;  /* 0x00000007100472a4 */ /* 0x000fc8000f8e0204 */
[----:B------:R-:W-:Y:S02]  /*0df0*/  USEL UR42, UR6, UR4, !UP0 ;  /* 0x00000004062a7287 */ /* 0x000fe4000c000000 */
[----:B------:R-:W-:-:S12]  /*0e00*/  USEL UR41, UR4, UR6, !UP0 ;  /* 0x0000000604297287 */ /* 0x000fd8000c000000 */
.L_x_4:
[----:B------:R-:W-:-:S08]  /*0e10*/  NOP ;  /* 0x0000000000007918 */ /* 0x000fd00000000000 */
[----:B------:R-:W0:Y:S02]  /*0e20*/  USETMAXREG.TRY_ALLOC.CTAPOOL UP0, 0xf0 ;  /* 0x000000f0000079c8 */ /* 0x000e240008000600 */
[----:B0-----:R-:W-:-:S13]  /*0e30*/  PLOP3.LUT P0, PT, PT, PT, UP0, 0x80, 0x0 ;  /* 0x000000000000781c */ /* 0x001fda0003f0f008 */
[----:B------:R-:W-:Y:S05]  /*0e40*/  @!P0 BRA `(.L_x_4) ;  /* 0xfffffffc00f08947 */ /* 0x000fea000383ffff */
[----:B------:R-:W-:Y:S01]  /*0e50*/  ULDC.64 UR4, c[0x0][0x598] ;  /* 0x0001660000047ab9 */ /* 0x000fe20000000a00 */
[----:B------:R-:W-:Y:S01]  /*0e60*/  ULDC.64 UR36, c[0x0][0x208] ;  /* 0x0000820000247ab9 */ /* 0x000fe20000000a00 */
[----:B------:R-:W-:-:S04]  /*0e70*/  ISETP.NE.U32.AND P0, PT, RZ, UR4, PT ;  /* 0x00000004ff007c0c */ /* 0x000fc8000bf05070 */
[----:B------:R-:W-:-:S13]  /*0e80*/  ISETP.NE.AND.EX P0, PT, RZ, UR5, PT, P0 ;  /* 0x00000005ff007c0c */ /* 0x000fda000bf05300 */
[----:B------:R-:W-:Y:S05]  /*0e90*/  @!P0 BRA `(.L_x_7) ;  /* 0x00000000001c8947 */ /* 0x000fea0003800000 */
[----:B------:R-:W0:Y:S02]  /*0ea0*/  LDC.64 R2, c[0x0][0x598] ;  /* 0x00016600ff027b82 */ /* 0x000e240000000a00 */
[----:B0-----:R-:W2:Y:S02]  /*0eb0*/  LDG.E.64 R2, desc[UR36][R2.64] ;  /* 0x0000002402027981 */ /* 0x001ea4000c1e1b00 */
[----:B--2---:R-:W-:-:S04]  /*0ec0*/  ISETP.NE.U32.AND P0, PT, R2, RZ, PT ;  /* 0x000000ff0200720c */ /* 0x004fc80003f05070 */
[----:B------:R-:W-:-:S13]  /*0ed0*/  ISETP.NE.AND.EX P0, PT, R3, RZ, PT, P0 ;  /* 0x000000ff0300720c */ /* 0x000fda0003f05300 */
[----:B------:R-:W-:Y:S05]  /*0ee0*/  @!P0 BRA `(.L_x_7) ;  /* 0x0000000000088947 */ /* 0x000fea0003800000 */
[----:B------:R0:W5:Y:S01]  /*0ef0*/  LD.E R17, desc[UR36][R2.64] ;  /* 0x0000002402117980 */ /* 0x000162000c101900 */
[----:B------:R-:W-:Y:S05]  /*0f00*/  BRA `(.L_x_8) ;  /* 0x0000000000247947 */ /* 0x000fea0003800000 */
.L_x_7:
[----:B------:R-:W-:Y:S02]  /*0f10*/  ULDC.64 UR4, c[0x0][0x588] ;  /* 0x0001620000047ab9 */ /* 0x000fe40000000a00 */
[----:B------:R-:W-:-:S04]  /*0f20*/  ISETP.NE.U32.AND P0, PT, RZ, UR4, PT ;  /* 0x00000004ff007c0c */ /* 0x000fc8000bf05070 */
[----:B------:R-:W-:-:S13]  /*0f30*/  ISETP.NE.AND.EX P0, PT, RZ, UR5, PT, P0 ;  /* 0x00000005ff007c0c */ /* 0x000fda000bf05300 */
[----:B------:R-:W-:Y:S05]  /*0f40*/  @!P0 BRA `(.L_x_9) ;  /* 0x00000000000c8947 */ /* 0x000fea0003800000 */
[----:B------:R-:W0:Y:S02]  /*0f50*/  LDC.64 R2, c[0x0][0x588] ;  /* 0x00016200ff027b82 */ /* 0x000e240000000a00 */
[----:B0-----:R1:W5:Y:S01]  /*0f60*/  LDG.E R17, desc[UR36][R2.64] ;  /* 0x0000002402117981 */ /* 0x001362000c1e1900 */
[----:B------:R-:W-:Y:S05]  /*0f70*/  BRA `(.L_x_8) ;  /* 0x0000000000087947 */ /* 0x000fea0003800000 */
.L_x_9:
[----:B------:R-:W-:Y:S02]  /*0f80*/  ULDC UR4, c[0x0][0x580] ;  /* 0x0001600000047ab9 */ /* 0x000fe40000000800 */
[----:B------:R-:W-:-:S07]  /*0f90*/  MOV R17, UR4 ;  /* 0x0000000400117c02 */ /* 0x000fce0008000f00 */
.L_x_8:
[----:B------:R-:W-:Y:S02]  /*0fa0*/  ULDC.64 UR4, c[0x0][0x5a0] ;  /* 0x0001680000047ab9 */ /* 0x000fe40000000a00 */
[----:B------:R-:W-:-:S04]  /*0fb0*/  ISETP.NE.U32.AND P0, PT, RZ, UR4, PT ;  /* 0x00000004ff007c0c */ /* 0x000fc8000bf05070 */
[----:B------:R-:W-:-:S13]  /*0fc0*/  ISETP.NE.AND.EX P0, PT, RZ, UR5, PT, P0 ;  /* 0x00000005ff007c0c */ /* 0x000fda000bf05300 */
[----:B------:R-:W-:Y:S05]  /*0fd0*/  @!P0 BRA `(.L_x_10) ;  /* 0x00000000001c8947 */ /* 0x000fea0003800000 */
[----:B01----:R-:W0:Y:S02]  /*0fe0*/  LDC.64 R2, c[0x0][0x5a0] ;  /* 0x00016800ff027b82 */ /* 0x003e240000000a00 */
[----:B0-----:R-:W2:Y:S02]  /*0ff0*/  LDG.E.64 R2, desc[UR36][R2.64] ;  /* 0x0000002402027981 */ /* 0x001ea4000c1e1b00 */
[----:B--2---:R-:W-:-:S04]  /*1000*/  ISETP.NE.U32.AND P0, PT, R2, RZ, PT ;  /* 0x000000ff0200720c */ /* 0x004fc80003f05070 */
[----:B------:R-:W-:-:S13]  /*1010*/  ISETP.NE.AND.EX P0, PT, R3, RZ, PT, P0 ;  /* 0x000000ff0300720c */ /* 0x000fda0003f05300 */
[----:B------:R-:W-:Y:S05]  /*1020*/  @!P0 BRA `(.L_x_10) ;  /* 0x0000000000088947 */ /* 0x000fea0003800000 */
[----:B------:R0:W5:Y:S01]  /*1030*/  LD.E R18, desc[UR36][R2.64] ;  /* 0x0000002402127980 */ /* 0x000162000c101900 */
[----:B------:R-:W-:Y:S05]  /*1040*/  BRA `(.L_x_11) ;  /* 0x0000000000247947 */ /* 0x000fea0003800000 */
.L_x_10:
[----:B------:R-:W-:Y:S02]  /*1050*/  ULDC.64 UR4, c[0x0][0x590] ;  /* 0x0001640000047ab9 */ /* 0x000fe40000000a00 */
[----:B------:R-:W-:-:S04]  /*1060*/  ISETP.NE.U32.AND P0, PT, RZ, UR4, PT ;  /* 0x00000004ff007c0c */ /* 0x000fc8000bf05070 */
[----:B------:R-:W-:-:S13]  /*1070*/  ISETP.NE.AND.EX P0, PT, RZ, UR5, PT, P0 ;  /* 0x00000005ff007c0c */ /* 0x000fda000bf05300 */
[----:B------:R-:W-:Y:S05]  /*1080*/  @!P0 BRA `(.L_x_12) ;  /* 0x00000000000c8947 */ /* 0x000fea0003800000 */
[----:B------:R-:W2:Y:S02]  /*1090*/  LDC.64 R18, c[0x0][0x590] ;  /* 0x00016400ff127b82 */ /* 0x000ea40000000a00 */
[----:B--2---:R2:W5:Y:S01]  /*10a0*/  LDG.E R18, desc[UR36][R18.64] ;  /* 0x0000002412127981 */ /* 0x004562000c1e1900 */
[----:B------:R-:W-:Y:S05]  /*10b0*/  BRA `(.L_x_11) ;  /* 0x0000000000087947 */ /* 0x000fea0003800000 */
.L_x_12:
[----:B------:R-:W-:Y:S02]  /*10c0*/  ULDC UR4, c[0x0][0x584] ;  /* 0x0001610000047ab9 */ /* 0x000fe40000000800 */
[----:B------:R-:W-:-:S07]  /*10d0*/  IMAD.U32 R18, RZ, RZ, UR4 ;  /* 0x00000004ff127e24 */ /* 0x000fce000f8e00ff */
.L_x_11:
[----:B------:R-:W-:-:S13]  /*10e0*/  LOP3.LUT P0, RZ, R0, 0xff, RZ, 0xc0, !PT ;  /* 0x000000ff00ff7812 */ /* 0x000fda000780c0ff */
[----:B------:R-:W-:Y:S05]  /*10f0*/  @!P0 EXIT ;  /* 0x000000000000894d */ /* 0x000fea0003800000 */
[----:B------:R-:W-:Y:S01]  /*1100*/  ULDC UR4, c[0x0][0x28c] ;  /* 0x0000a30000047ab9 */ /* 0x000fe20000000800 */
[----:B------:R-:W-:Y:S01]  /*1110*/  UMOV UR38, URZ ;  /* 0x0000003f00267c82 */ /* 0x000fe20008000000 */
[----:B------:R-:W-:Y:S01]  /*1120*/  UIADD3 UR4, UR4, 0x3f, URZ ;  /* 0x0000003f04047890 */ /* 0x000fe2000fffe03f */
[----:B------:R-:W-:-:S03]  /*1130*/  UMOV UR39, URZ ;  /* 0x0000003f00277c82 */ /* 0x000fc60008000000 */
[----:B------:R-:W-:-:S04]  /*1140*/  USHF.R.S32.HI UR5, URZ, 0x1f, UR4 ;  /* 0x0000001f3f057899 */ /* 0x000fc80008011404 */
[----:B------:R-:W-:-:S04]  /*1150*/  ULEA.HI UR5, UR5, UR4, URZ, 0x6 ;  /* 0x0000000405057291 */ /* 0x000fc8000f8f303f */
[----:B------:R-:W-:-:S12]  /*1160*/  USHF.R.S32.HI UR44, URZ, 0x6, UR5 ;  /* 0x000000063f2c7899 */ /* 0x000fd80008011405 */
.L_x_546:
[----:B------:R-:W3:Y:S01]  /*1170*/  S2R R0, SR_TID.X ;  /* 0x0000000000007919 */ /* 0x000ee20000002100 */
[----:B----4-:R-:W4:Y:S01]  /*1180*/  S2UR UR7, SR_CgaCtaId ;  /* 0x00000000000779c3 */ /* 0x010f220000008800 */
[----:B------:R-:W-:Y:S02]  /*1190*/  UMOV UR6, 0x400 ;  /* 0x0000040000067882 */ /* 0x000fe40000000000 */
[----:B----4-:R-:W-:Y:S01]  /*11a0*/  ULEA UR6, UR7, UR6, 0x18 ;  /* 0x0000000607067291 */ /* 0x010fe2000f8ec03f */
[----:B---3--:R-:W-:-:S04]  /*11b0*/  LOP3.LUT R0, R0, 0x80, RZ, 0xc0, !PT ;  /* 0x0000008000007812 */ /* 0x008fc800078ec0ff */
[----:B------:R-:W-:-:S06]  /*11c0*/  SHF.R.U32.HI R0, RZ, 0x7, R0 ;  /* 0x00000007ff007819 */ /* 0x000fcc0000011600 */
[----:B------:R-:W3:Y:S02]  /*11d0*/  SHFL.IDX PT, R0, R0, RZ, 0x1f ;  /* 0x00001fff00007589 */ /* 0x000ee400000e0000 */
[----:B---3--:R-:W-:-:S13]  /*11e0*/  R2UR UR4, R0 ;  /* 0x00000000000472ca */ /* 0x008fda00000e0000 */
[----:B------:R-:W-:-:S04]  /*11f0*/  ULEA.HI UR5, UR4, UR4, URZ, 0x1 ;  /* 0x0000000404057291 */ /* 0x000fc8000f8f083f */
[----:B------:R-:W-:-:S04]  /*1200*/  ULOP3.LUT UR5, UR5, 0xffffe, URZ, 0xc0, !UPT ;  /* 0x000ffffe05057892 */ /* 0x000fc8000f8ec03f */
[----:B------:R-:W-:-:S03]  /*1210*/  UIADD3 UR5, UR4, -UR5, URZ ;  /* 0x8000000504057290 */ /* 0x000fc6000fffe03f */
[----:B------:R-:W-:Y:S01]  /*1220*/  ULDC UR4, c[0x0][0x28c] ;  /* 0x0000a30000047ab9 */ /* 0x000fe20000000800 */
[----:B------:R-:W-:Y:S01]  /*1230*/  ULEA UR5, UR5, UR6, 0xc ;  /* 0x0000000605057291 */ /* 0x000fe2000f8e603f */
[----:B------:R-:W-:-:S03]  /*1240*/  ISETP.LT.AND P0, PT, RZ, UR4, PT ;  /* 0x00000004ff007c0c */ /* 0x000fc6000bf01270 */
[----:B------:R-:W-:-:S04]  /*1250*/  UIADD3 UR5, UR5, 0x180, URZ ;  /* 0x0000018005057890 */ /* 0x000fc8000fffe03f */
[----:B------:R-:W-:-:S04]  /*1260*/  USHF.R.U32.HI UR5, URZ, 0x4, UR5 ;  /* 0x000000043f057899 */ /* 0x000fc80008011605 */
[----:B------:R-:W-:-:S04]  /*1270*/  ULOP3.LUT UR5, UR5, 0x3fff, URZ, 0xc0, !UPT ;  /* 0x00003fff05057892 */ /* 0x000fc8000f8ec03f */
[----:B------:R-:W-:Y:S01]  /*1280*/  ULOP3.LUT UR45, UR5, 0x10000, URZ, 0xfc, !UPT ;  /* 0x00010000052d7892 */ /* 0x000fe2000f8efc3f */
[----:B0-----:R-:W-:Y:S11]  /*1290*/  @P0 BRA `(.L_x_13) ;  /* 0x0000000000400947 */ /* 0x001ff60003800000 */
[----:B------:R-:W-:Y:S01]  /*12a0*/  MOV R0, 0x0 ;  /* 0x0000000000007802 */ /* 0x000fe20000000f00 */
[----:B------:R-:W-:Y:S01]  /*12b0*/  ULDC.64 UR4, c[0x4][0x68] ;  /* 0x01001a0000047ab9 */ /* 0x000fe20000000a00 */
[----:B------:R-:W-:Y:S01]  /*12c0*/  ULDC.64 UR6, c[0x4][0x8] ;  /* 0x0100020000067ab9 */ /* 0x000fe20000000a00 */
[----:B------:R-:W-:Y:S01]  /*12d0*/  IMAD.U32 R4, RZ, RZ, UR4 ;  /* 0x00000004ff047e24 */ /* 0x000fe2000f8e00ff */
[----:B01----:R0:W1:Y:S01]  /*12e0*/  LDC.64 R2, c[0x4][R0] ;  /* 0x0100000000027b82 */ /* 0x0030620000000a00 */
[----:B------:R-:W-:Y:S01]  /*12f0*/  IMAD.U32 R5, RZ, RZ, UR5 ;  /* 0x00000005ff057e24 */ /* 0x000fe2000f8e00ff */
[----:B------:R-:W-:Y:S01]  /*1300*/  ULDC.64 UR4, c[0x4][0x70] ;  /* 0x01001c0000047ab9 */ /* 0x000fe20000000a00 */
[----:B------:R-:W-:Y:S01]  /*1310*/  IMAD.U32 R10, RZ, RZ, UR6 ;  /* 0x00000006ff0a7e24 */ /* 0x000fe2000f8e00ff */
[----:B------:R-:W-:Y:S01]  /*1320*/  MOV R6, UR4 ;  /* 0x0000000400067c02 */ /* 0x000fe20008000f00 */
[----:B------:R-:W-:Y:S01]  /*1330*/  IMAD.U32 R7, RZ, RZ, UR5 ;  /* 0x00000005ff077e24 */ /* 0x000fe2000f8e00ff */
[----:B------:R-:W-:Y:S01]  /*1340*/  MOV R8, 0x1e1 ;  /* 0x000001e100087802 */ /* 0x000fe20000000f00 */
[----:B------:R-:W-:-:S02]  /*1350*/  IMAD.U32 R11, RZ, RZ, UR7 ;  /* 0x00000007ff0b7e24 */ /* 0x000fc4000f8e00ff */
[----:B------:R-:W-:Y:S02]  /*1360*/  IMAD.MOV.U32 R12, RZ, RZ, 0x1 ;  /* 0x00000001ff0c7424 */ /* 0x000fe400078e00ff */
[----:B0-----:R-:W-:-:S07]  /*1370*/  IMAD.MOV.U32 R13, RZ, RZ, RZ ;  /* 0x000000ffff0d7224 */ /* 0x001fce00078e00ff */
[----:B------:R-:W-:-:S07]  /*1380*/  LEPC R20, `(.L_x_13) ;  /* 0x000000001014794e */ /* 0x000fce0000000000 */
[----:B-12--5:R-:W-:Y:S05]  /*1390*/  CALL.ABS.NOINC R2 ;  /* 0x0000000002007343 */ /* 0x026fea0003c00000 */
.L_x_13:
[----:B------:R-:W-:-:S06]  /*13a0*/  ULOP3.LUT UR4, UR40, 0x1, URZ, 0xfc, !UPT ;  /* 0x0000000128047892 */ /* 0x000fcc000f8efc3f */
[----:B------:R-:W-:-:S05]  /*13b0*/  IMAD.U32 R0, RZ, RZ, UR4 ;  /* 0x00000004ff007e24 */ /* 0x000fca000f8e00ff */
[----:B------:R-:W-:-:S13]  /*13c0*/  ISETP.NE.AND P0, PT, R0, 0x3, PT ;  /* 0x000000030000780c */ /* 0x000fda0003f05270 */
[----:B------:R-:W-:Y:S05]  /*13d0*/  @!P0 BRA `(.L_x_14) ;  /* 0x0000000000048947 */ /* 0x000fea0003800000 */
[----:B------:R-:W-:Y:S01]  /*13e0*/  BPT.TRAP 0x1 ;  /* 0x000000040000795c */ /* 0x000fe20000300000 */
.L_x_14:
[----:B------:R-:W3:Y:S01]  /*13f0*/  S2UR UR5, SR_CgaCtaId ;  /* 0x00000000000579c3 */ /* 0x000ee20000008800 */
[----:B------:R-:W-:Y:S01]  /*1400*/  UMOV UR4, 0x400 ;  /* 0x0000040000047882 */ /* 0x000fe20000000000 */
[----:B01----:R-:W-:Y:S01]  /*1410*/  MOV R3, UR39 ;  /* 0x0000002700037c02 */ /* 0x003fe20008000f00 */
[----:B------:R-:W-:-:S05]  /*1420*/  IMAD.U32 R2, RZ, RZ, UR38 ;  /* 0x00000026ff027e24 */ /* 0x000fca000f8e00ff */
[----:B------:R-:W-:Y:S01]  /*1430*/  SHF.L.U32 R2, R2, 0x1f, RZ ;  /* 0x0000001f02027819 */ /* 0x000fe200000006ff */
[----:B---3--:R-:W-:-:S06]  /*1440*/  ULEA UR4, UR5, UR4, 0x18 ;  /* 0x0000000405047291 */ /* 0x008fcc000f8ec03f */
[----:B------:R-:W-:-:S04]  /*1450*/  IMAD.U32 R0, RZ, RZ, UR4 ;  /* 0x00000004ff007e24 */ /* 0x000fc8000f8e00ff */
[----:B------:R-:W-:-:S04]  /*1460*/  IMAD R3, R3, 0x8, R0 ;  /* 0x0000000803037824 */ /* 0x000fc800078e0200 */
[----:B------:R0:W1:Y:S01]  /*1470*/  SYNCS.PHASECHK.TRANS64.TRYWAIT P1, [R3+URZ], R2 ;  /* 0x00000002030075a7 */ /* 0x000062000802017f */
[----:B------:R-:W-:Y:S05]  /*1480*/  @!P0 BRA `(.L_x_15) ;  /* 0x0000000000048947 */ /* 0x000fea0003800000 */
[----:B------:R-:W-:Y:S01]  /*1490*/  BPT.TRAP 0x1 ;  /* 0x000000040000795c */ /* 0x000fe20000300000 */
.L_x_15:
[----:B-1----:R-:W-:Y:S05]  /*14a0*/  @P1 BRA `(.L_x_16) ;  /* 0x0000000000081947 */ /* 0x002fea0003800000 */
[----:B------:R-:W1:Y:S02]  /*14b0*/  SYNCS.PHASECHK.TRANS64.TRYWAIT P1, [R3+URZ], R2 ;  /* 0x00000002030075a7 */ /* 0x000e64000802017f */
[----:B-1----:R-:W-:Y:S05]  /*14c0*/  @!P1 BRA `(.L_x_17) ;  /* 0x0000012c00fc9947 */ /* 0x002fea0003800000 */
.L_x_16:
[----:B------:R-:W-:-:S04]  /*14d0*/  UISETP.LT.AND UP0, UPT, UR44, 0x1, UPT ;  /* 0x000000012c00788c */ /* 0x000fc8000bf01270 */
[----:B------:R-:W-:-:S06]  /*14e0*/  USEL UR4, UR44, 0x1, UP0 ;  /* 0x000000012c047887 */ /* 0x000fcc0008000000 */
[----:B01----:R-:W-:Y:S01]  /*14f0*/  MOV R3, UR4 ;  /* 0x0000000400037c02 */ /* 0x003fe20008000f00 */
[----:B------:R-:W-:Y:S05]  /*1500*/  WARPSYNC.ALL ;  /* 0x0000000000007948 */ /* 0x000fea0003800000 */
[----:B------:R-:W-:-:S04]  /*1510*/  IADD3 R3, -R3, UR44, RZ ;  /* 0x0000002c03037c10 */ /* 0x000fc8000fffe1ff */
[----:B------:R-:W-:Y:S02]  /*1520*/  ISETP.GE.AND P1, PT, R3, 0x1, PT ;  /* 0x000000010300780c */ /* 0x000fe40003f26270 */
[----:B------:R-:W-:Y:S01]  /*1530*/  R2UR UR4, R0 ;  /* 0x00000000000472ca */ /* 0x000fe200000e0000 */
[----:B------:R-:W-:Y:S01]  /*1540*/  ULEA UR9, UR39, UR45, 0xa ;  /* 0x0000002d27097291 */ /* 0x000fe2000f8e503f */
[----:B------:R-:W-:Y:S01]  /*1550*/  WARPGROUP.ARRIVE ;  /* 0x00000000000079c5 */ /* 0x000fe20000000000 */
[----:B------:R-:W-:Y:S01]  /*1560*/  UMOV UR5, 0x80000020 ;  /* 0x8000002000057882 */ /* 0x000fe20000000000 */
[----:B------:R-:W-:-:S09]  /*1570*/  UMOV UR7, 0x80000020 ;  /* 0x8000002000077882 */ /* 0x000fd20000000000 */
[----:B------:R-:W-:-:S04]  /*1580*/  UIADD3 UR4, UR4, 0x1c180, URZ ;  /* 0x0001c18004047890 */ /* 0x000fc8000fffe03f */
[----:B------:R-:W-:-:S04]  /*1590*/  USHF.R.U32.HI UR4, URZ, 0x4, UR4 ;  /* 0x000000043f047899 */ /* 0x000fc80008011604 */
[----:B------:R-:W-:-:S04]  /*15a0*/  ULOP3.LUT UR4, UR4, 0x3fff, URZ, 0xc0, !UPT ;  /* 0x00003fff04047892 */ /* 0x000fc8000f8ec03f */
[----:B------:R-:W-:-:S03]  /*15b0*/  ULOP3.LUT UR8, UR4, 0x10000, URZ, 0xfc, !UPT ;  /* 0x0001000004087892 */ /* 0x000fc6000f8efc3f */
[----:B------:R-:W-:Y:S01]  /*15c0*/  UMOV UR4, UR9 ;  /* 0x0000000900047c82 */ /* 0x000fe20008000000 */
[----:B------:R-:W-:-:S07]  /*15d0*/  ULEA UR10, UR39, UR8, 0xa ;  /* 0x00000008270a7291 */ /* 0x000fce000f8e503f */
[----:B------:R-:W-:Y:S02]  /*15e0*/  UMOV UR6, UR10 ;  /* 0x0000000a00067c82 */ /* 0x000fe40008000000 */
[----:B------:R-:W-:Y:S01]  /*15f0*/  IGMMA.64x256x32.S8.S8 R24, gdesc[UR4], RZ, !UPT, gsb0 ;  /* 0x06600000041879f1 */ /* 0x000fe2000c0410ff */
[----:B------:R-:W-:Y:S01]  /*1600*/  UIADD3 UR4, UR9, 0x200, URZ ;  /* 0x0000020009047890 */ /* 0x000fe2000fffe03f */
[----:B------:R-:W-:Y:S01]  /*1610*/  UMOV UR5, 0x80000020 ;  /* 0x8000002000057882 */ /* 0x000fe20000000000 */
[----:B------:R-:W-:Y:S02]  /*1620*/  WARPGROUP.DEPBAR.LE gsb0, 0x0 ;  /* 0x00008000000079c5 */ /* 0x000fe40000010000 */
[----:B------:R-:W-:Y:S01]  /*1630*/  STL.64 [R1], R24 ;  /* 0x0000001801007387 */ /* 0x000fe20000100a00 */
[----:B------:R-:W-:Y:S01]  /*1640*/  IMAD.MOV.U32 R235, RZ, RZ, R50 ;  /* 0x000000ffffeb7224 */ /* 0x000fe200078e0032 */
[----:B------:R-:W-:Y:S01]  /*1650*/  MOV R232, R53 ;  /* 0x0000003500e87202 */ /* 0x000fe20000000f00 */
[----:B------:R-:W-:Y:S01]  /*1660*/  IMAD.MOV.U32 R234, RZ, RZ, R51 ;  /* 0x000000ffffea7224 */ /* 0x000fe200078e0033 */
[----:B------:R-:W-:Y:S01]  /*1670*/  STL.64 [R1+0x8], R26 ;  /* 0x0000081a01007387 */ /* 0x000fe20000100a00 */
        /* <DEDUP_REMOVED lines=69> */
[----:B------:R0:W-:Y:S01]  /*1ad0*/  STL.64 [R1+0x60], R48 ;  /* 0x0000603001007387 */ /* 0x0001e20000100a00 */
[----:B------:R-:W-:-:S02]  /*1ae0*/  IMAD.MOV.U32 R183, RZ, RZ, R99 ;  /* 0x000000ffffb77224 */ /* 0x000fc400078e0063 */
[----:B------:R-:W-:Y:S02]  /*1af0*/  IMAD.MOV.U32 R184, RZ, RZ, R100 ;  /* 0x000000ffffb87224 */ /* 0x000fe400078e0064 */
[----:B------:R-:W-:Y:S02]  /*1b00*/  IMAD.MOV.U32 R186, RZ, RZ, R102 ;  /* 0x000000ffffba7224 */ /* 0x000fe400078e0066 */
[----:B------:R-:W-:Y:S02]  /*1b10*/  IMAD.MOV.U32 R187, RZ, RZ, R103 ;  /* 0x000000ffffbb7224 */ /* 0x000fe400078e0067 */
[----:B------:R-:W-:Y:S02]  /*1b20*/  IMAD.MOV.U32 R188, RZ, RZ, R104 ;  /* 0x000000ffffbc7224 */ /* 0x000fe400078e0068 */
[----:B------:R-:W-:Y:S02]  /*1b30*/  IMAD.MOV.U32 R190, RZ, RZ, R106 ;  /* 0x000000ffffbe7224 */ /* 0x000fe400078e006a */
        /* <DEDUP_REMOVED lines=23> */
[----:B--2---:R-:W-:Y:S02]  /*1cb0*/  IMAD.MOV.U32 R19, RZ, RZ, R138 ;  /* 0x000000ffff137224 */ /* 0x004fe400078e008a */
        /* <DEDUP_REMOVED lines=10> */
[----:B0-----:R-:W-:-:S06]  /*1d60*/  WARPGROUP.ARRIVE ;  /* 0x00000000000079c5 */ /* 0x001fcc0000000000 */
[----:B------:R-:W-:Y:S03]  /*1d70*/  IGMMA.64x256x32.S8.S8 R24, gdesc[UR4], RZ, !UPT, gsb0 ;  /* 0x06600000041879f1 */ /* 0x000fe6000c0410ff */
[----:B------:R-:W-:Y:S02]  /*1d80*/  WARPGROUP.DEPBAR.LE gsb0, 0x0 ;  /* 0x00008000000079c5 */ /* 0x000fe40000010000 */
[----:B------:R-:W-:Y:S04]  /*1d90*/  STL.64 [R1+0x2b0], R150 ;  /* 0x0002b09601007387 */ /* 0x000fe80000100a00 */
        /* <DEDUP_REMOVED lines=20> */
[----:B------:R0:W-:Y:S04]  /*1ee0*/  STL.64 [R1+0x208], R108 ;  /* 0x0002086c01007387 */ /* 0x0001e80000100a00 */
[----:B0-----:R-:W2:Y:S04]  /*1ef0*/  LDL.LU R108, [R1] ;  /* 0x00000000016c7983 */ /* 0x001ea80000300800 */
[----:B------:R-:W2:Y:S04]  /*1f00*/  LDL.LU R109, [R1+0x4] ;  /* 0x00000400016d7983 */ /* 0x000ea80000300800 */
        /* <DEDUP_REMOVED lines=23> */
[----:B------:R-:W2:Y:S01]  /*2080*/  LDL.LU R133, [R1+0x64] ;  /* 0x0000640001857983 */ /* 0x000ea20000300800 */
        /* <DEDUP_REMOVED lines=17> */
[----:B------:R-:W-:Y:S01]  /*21a0*/  UIADD3 UR4, UR9, 0x2, URZ ;  /* 0x0000000209047890 */ /* 0x000fe2000fffe03f */
[----:B------:R-:W-:Y:S01]  /*21b0*/  IMAD.MOV.U32 R146, RZ, RZ, R223 ;  /* 0x000000ffff927224 */ /* 0x000fe200078e00df */
[----:B------:R-:W-:Y:S01]  /*21c0*/  UIADD3 UR6, UR10, 0x2, URZ ;  /* 0x000000020a067890 */ /* 0x000fe2000fffe03f */
[----:B------:R-:W-:Y:S01]  /*21d0*/  IMAD.MOV.U32 R148, RZ, RZ, R221 ;  /* 0x000000ffff947224 */ /* 0x000fe200078e00dd */
[----:B------:R-:W-:Y:S01]  /*21e0*/  MOV R221, R20 ;  /* 0x0000001400dd7202 */ /* 0x000fe20000000f00 */
[----:B------:R-:W-:Y:S01]  /*21f0*/  IMAD.MOV.U32 R149, RZ, RZ, R220 ;  /* 0x000000ffff957224 */ /* 0x000fe200078e00dc */
[----:B------:R-:W-:Y:S01]  /*2200*/  UMOV UR5, 0x80000020 ;  /* 0x8000002000057882 */ /* 0x000fe20000000000 */
[----:B------:R-:W-:Y:S01]  /*2210*/  IMAD.MOV.U32 R150, RZ, RZ, R219 ;  /* 0x000000ffff967224 */ /* 0x000fe200078e00db */
[----:B------:R-:W-:Y:S01]  /*2220*/  UMOV UR7, 0x80000020 ;  /* 0x8000002000077882 */ /* 0x000fe20000000000 */
        /* <DEDUP_REMOVED lines=13> */
[----:B------:R-:W-:-:S06]  /*2300*/  IMAD.MOV.U32 R235, RZ, RZ, R2 ;  /* 0x000000ffffeb7224 */ /* 0x000fcc00078e0002 */
[----:B--2---:R-:W-:-:S06]  /*2310*/  WARPGROUP.ARRIVE ;  /* 0x00000000000079c5 */ /* 0x004fcc0000000000 */
[----:B------:R-:W-:Y:S03]  /*2320*/  IGMMA.64x256x32.S8.S8 R108, gdesc[UR4], R108, gsb0 ;  /* 0x06600000046c79f1 */ /* 0x000fe6000804106c */
[----:B------:R-:W-:Y:S02]  /*2330*/  WARPGROUP.DEPBAR.LE gsb0, 0x0 ;  /* 0x00008000000079c5 */ /* 0x000fe40000010000 */
[----:B------:R-:W-:Y:S04]  /*2340*/  STL.64 [R1], R108 ;  /* 0x0000006c01007387 */ /* 0x000fe80000100a00 */
        /* <DEDUP_REMOVED lines=63> */
[----:B0-----:R-:W2:Y:S04]  /*2740*/  LDL.LU.64 R150, [R1+0x2b0] ;  /* 0x0002b00001967983 */ /* 0x001ea80000300a00 */
[----:B------:R-:W2:Y:S04]  /*2750*/  LDL.LU.64 R148, [R1+0x2a8] ;  /* 0x0002a80001947983 */ /* 0x000ea80000300a00 */
        /* <DEDUP_REMOVED lines=19> */
[----:B------:R-:W2:Y:S01]  /*2890*/  LDL.LU.64 R108, [R1+0x208] ;  /* 0x00020800016c7983 */ /* 0x000ea20000300a00 */
[----:B------:R-:W-:Y:S01]  /*28a0*/  UIADD3 UR4, UR9, 0x202, URZ ;  /* 0x0000020209047890 */ /* 0x000fe2000fffe03f */
[----:B------:R-:W-:Y:S01]  /*28b0*/  UMOV UR5, 0x80000020 ;  /* 0x8000002000057882 */ /* 0x000fe20000000000 */
[----:B--2---:R-:W-:-:S07]  /*28c0*/  WARPGROUP.ARRIVE ;  /* 0x00000000000079c5 */ /* 0x004fce0000000000 */
[----:B------:R-:W-:Y:S03]  /*28d0*/  IGMMA.64x256x32.S8.S8 R24, gdesc[UR4], R24, gsb0 ;  /* 0x06600000041879f1 */ /* 0x000fe60008041018 */
[----:B------:R-:W-:Y:S02]  /*28e0*/  WARPGROUP.DEPBAR.LE gsb0, 0x0 ;  /* 0x00008000000079c5 */ /* 0x000fe40000010000 */
[----:B-1----:R-:W-:Y:S05]  /*28f0*/  @!P1 BRA `(.L_x_18) ;  /* 0x0000002000889947 */ /* 0x002fea0003800000 */
[----:B------:R-:W-:Y:S02]  /*2900*/  UIADD3 UR4, UR39, 0x1, URZ ;  /* 0x0000000127047890 */ /* 0x000fe4000fffe03f */
[----:B------:R-:W-:Y:S02]  /*2910*/  UMOV UR10, UR39 ;  /* 0x00000027000a7c82 */ /* 0x000fe40008000000 */
[----:B------:R-:W-:-:S04]  /*2920*/  UISETP.NE.AND UP0, UPT, UR4, 0x7, UPT ;  /* 0x000000070400788c */ /* 0x000fc8000bf05270 */
[----:B------:R-:W-:Y:S02]  /*2930*/  USEL UR5, URZ, 0x1, UP0 ;  /* 0x000000013f057887 */ /* 0x000fe40008000000 */
[----:B------:R-:W-:Y:S02]  /*2940*/  USEL UR9, UR4, URZ, UP0 ;  /* 0x0000003f04097287 */ /* 0x000fe40008000000 */
[----:B------:R-:W-:-:S06]  /*2950*/  ULOP3.LUT UR5, UR38, UR5, URZ, 0x3c, !UPT ;  /* 0x0000000526057292 */ /* 0x000fcc000f8e3c3f */
[----:B------:R-:W-:-:S07]  /*2960*/  IMAD.U32 R2, RZ, RZ, UR5 ;  /* 0x00000005ff027e24 */ /* 0x000fce000f8e00ff */
.L_x_25:
[----:B0-----:R-:W-:Y:S05]  /*2970*/  @!P0 BRA `(.L_x_19) ;  /* 0x0000000000048947 */ /* 0x001fea0003800000 */
[----:B------:R-:W-:Y:S01]  /*2980*/  BPT.TRAP 0x1 ;  /* 0x000000040000795c */ /* 0x000fe20000300000 */
.L_x_19:
[----:B------:R-:W0:Y:S01]  /*2990*/  S2UR UR5, SR_CgaCtaId ;  /* 0x00000000000579c3 */ /* 0x000e220000008800 */
[----:B------:R-:W-:Y:S01]  /*29a0*/  UMOV UR4, 0x400 ;  /* 0x0000040000047882 */ /* 0x000fe20000000000 */
[----:B------:R-:W-:Y:S02]  /*29b0*/  MOV R4, UR9 ;  /* 0x0000000900047c02 */ /* 0x000fe40008000f00 */
[----:B------:R-:W-:Y:S01]  /*29c0*/  SHF.L.U32 R5, R2, 0x1f, RZ ;  /* 0x0000001f02057819 */ /* 0x000fe200000006ff */
[----:B0-----:R-:W-:-:S06]  /*29d0*/  ULEA UR4, UR5, UR4, 0x18 ;  /* 0x0000000405047291 */ /* 0x001fcc000f8ec03f */
[----:B------:R-:W-:-:S04]  /*29e0*/  IMAD.U32 R0, RZ, RZ, UR4 ;  /* 0x00000004ff007e24 */ /* 0x000fc8000f8e00ff */
[----:B------:R-:W-:-:S04]  /*29f0*/  IMAD R4, R4, 0x8, R0 ;  /* 0x0000000804047824 */ /* 0x000fc800078e0200 */
[----:B------:R0:W1:Y:S01]  /*2a00*/  SYNCS.PHASECHK.TRANS64.TRYWAIT P1, [R4+URZ], R5 ;  /* 0x00000005040075a7 */ /* 0x000062000802017f */
[----:B------:R-:W-:Y:S05]  /*2a10*/  @!P0 BRA `(.L_x_20) ;  /* 0x0000000000048947 */ /* 0x000fea0003800000 */
[----:B------:R-:W-:Y:S01]  /*2a20*/  BPT.TRAP 0x1 ;  /* 0x000000040000795c */ /* 0x000fe20000300000 */
.L_x_20:
[----:B-1----:R-:W-:Y:S05]  /*2a30*/  @P1 BRA `(.L_x_21) ;  /* 0x0000000000081947 */ /* 0x002fea0003800000 */
[----:B------:R-:W1:Y:S02]  /*2a40*/  SYNCS.PHASECHK.TRANS64.TRYWAIT P1, [R4+URZ], R5 ;  /* 0x00000005040075a7 */ /* 0x000e64000802017f */
[----:B-1----:R-:W-:Y:S05]  /*2a50*/  @!P1 BRA `(.L_x_22) ;  /* 0x0000011800ac9947 */ /* 0x002fea0003800000 */
.L_x_21:
        /* <DEDUP_REMOVED lines=64> */
[----:B--2---:R-:W2:Y:S04]  /*2e60*/  LDL.LU.64 R24, [R1] ;  /* 0x0000000001187983 */ /* 0x004ea80000300a00 */
        /* <DEDUP_REMOVED lines=63> */
[----:B------:R-:W-:-:S02]  /*3260*/  ULEA UR11, UR9, UR45, 0xa ;  /* 0x0000002d090b7291 */ /* 0x000fc4000f8e503f */
[----:B------:R-:W-:Y:S01]  /*3270*/  ULEA UR12, UR9, UR8, 0xa ;  /* 0x00000008090c7291 */ /* 0x000fe2000f8e503f */
[----:B------:R-:W-:Y:S01]  /*3280*/  UMOV UR5, 0x80000020 ;  /* 0x8000002000057882 */ /* 0x000fe20000000000 */
[----:B------:R-:W-:-:S03]  /*3290*/  UMOV UR7, 0x80000020 ;  /* 0x8000002000077882 */ /* 0x000fc60000000000 */
[----:B------:R-:W-:Y:S02]  /*32a0*/  UMOV UR4, UR11 ;  /* 0x0000000b00047c82 */ /* 0x000fe40008000000 */
[----:B------:R-:W-:Y:S01]  /*32b0*/  UMOV UR6, UR12 ;  /* 0x0000000c00067c82 */ /* 0x000fe20008000000 */
[----:B--2---:R-:W-:-:S06]  /*32c0*/  WARPGROUP.ARRIVE ;  /* 0x00000000000079c5 */ /* 0x004fcc0000000000 */
[----:B------:R-:W-:Y:S03]  /*32d0*/  IGMMA.64x256x32.S8.S8 R24, gdesc[UR4], R24, gsb0 ;  /* 0x06600000041879f1 */ /* 0x000fe60008041018 */
[----:B------:R-:W-:Y:S02]  /*32e0*/  WARPGROUP.DEPBAR.LE gsb0, 0x0 ;  /* 0x00008000000079c5 */ /* 0x000fe40000010000 */
[----:B------:R-:W-:Y:S01]  /*32f0*/  STL.64 [R1], R24 ;  /* 0x0000001801007387 */ /* 0x000fe20000100a00 */
[----:B01----:R-:W-:Y:S01]  /*3300*/  IMAD.MOV.U32 R5, RZ, RZ, R150 ;  /* 0x000000ffff057224 */ /* 0x003fe200078e0096 */
        /* <DEDUP_REMOVED lines=50> */
[----:B------:R0:W-:Y:S01]  /*3630*/  STL [R1+0x68], R50 ;  /* 0x0000683201007387 */ /* 0x0001e20000100800 */
[----:B------:R-:W-:Y:S01]  /*3640*/  IMAD.MOV.U32 R201, RZ, RZ, R117 ;  /* 0x000000ffffc97224 */ /* 0x000fe200078e0075 */
[----:B------:R-:W-:Y:S01]  /*3650*/  MOV R180, R96 ;  /* 0x0000006000b47202 */ /* 0x000fe20000000f00 */
[----:B------:R-:W-:Y:S01]  /*3660*/  IMAD.MOV.U32 R198, RZ, RZ, R114 ;  /* 0x000000ffffc67224 */ /* 0x000fe200078e0072 */
[----:B------:R-:W2:Y:S01]  /*3670*/  LDL.LU.64 R150, [R1+0x4b0] ;  /* 0x0004b00001967983 */ /* 0x000ea20000300a00 */
        /* <DEDUP_REMOVED lines=44> */
[----:B------:R-:W-:-:S02]  /*3940*/  IMAD.MOV.U32 R169, RZ, RZ, R85 ;  /* 0x000000ffffa97224 */ /* 0x000fc400078e0055 */
[----:B------:R-:W-:Y:S01]  /*3950*/  IMAD.MOV.U32 R166, RZ, RZ, R82 ;  /* 0x000000ffffa67224 */ /* 0x000fe200078e0052 */
[----:B------:R-:W2:Y:S01]  /*3960*/  LDL.LU.64 R126, [R1+0x450] ;  /* 0x00045000017e7983 */ /* 0x000ea20000300a00 */
[----:B------:R-:W-:Y:S02]  /*3970*/  IMAD.MOV.U32 R167, RZ, RZ, R83 ;  /* 0x000000ffffa77224 */ /* 0x000fe400078e0053 */
[----:B------:R-:W-:Y:S01]  /*3980*/  IMAD.MOV.U32 R165, RZ, RZ, R81 ;  /* 0x000000ffffa57224 */ /* 0x000fe200078e0051 */
[----:B------:R-:W2:Y:S01]  /*3990*/  LDL.LU.64 R124, [R1+0x448] ;  /* 0x00044800017c7983 */ /* 0x000ea20000300a00 */
[----:B------:R-:W-:Y:S02]  /*39a0*/  IMAD.MOV.U32 R162, RZ, RZ, R78 ;  /* 0x000000ffffa27224 */ /* 0x000fe400078e004e */
        /* <DEDUP_REMOVED lines=140> */
[----:B------:R-:W-:-:S02]  /*4270*/  IMAD.MOV.U32 R145, RZ, RZ, R225 ;  /* 0x000000ffff917224 */ /* 0x000fc400078e00e1 */
[----:B------:R-:W-:Y:S02]  /*4280*/  IMAD.MOV.U32 R146, RZ, RZ, R224 ;  /* 0x000000ffff927224 */ /* 0x000fe400078e00e0 */
[----:B------:R-:W-:Y:S01]  /*4290*/  IMAD.MOV.U32 R148, RZ, RZ, R222 ;  /* 0x000000ffff947224 */ /* 0x000fe200078e00de */
[----:B------:R-:W-:Y:S01]  /*42a0*/  MOV R222, R20 ;  /* 0x0000001400de7202 */ /* 0x000fe20000000f00 */
        /* <DEDUP_REMOVED lines=14> */
[----:B------:R-:W-:Y:S01]  /*4390*/  IMAD.MOV.U32 R235, RZ, RZ, R4 ;  /* 0x000000ffffeb7224 */ /* 0x000fe200078e0004 */
[----:B------:R-:W-:Y:S02]  /*43a0*/  UIADD3 UR4, UR11, 0x2, URZ ;  /* 0x000000020b047890 */ /* 0x000fe4000fffe03f */
[----:B------:R-:W-:Y:S01]  /*43b0*/  UIADD3 UR6, UR12, 0x2, URZ ;  /* 0x000000020c067890 */ /* 0x000fe2000fffe03f */
[----:B------:R-:W-:Y:S01]  /*43c0*/  UMOV UR5, 0x80000020 ;  /* 0x8000002000057882 */ /* 0x000fe20000000000 */
[----:B------:R-:W-:Y:S01]  /*43d0*/  UMOV UR7, 0x80000020 ;  /* 0x8000002000077882 */ /* 0x000fe20000000000 */
        /* <DEDUP_REMOVED lines=95> */
[----:B------:R-:W-:Y:S01]  /*49d0*/  BPT.TRAP 0x1 ;  /* 0x000000040000795c */ /* 0x000fe20000300000 */
.L_x_23:
[----:B------:R-:W-:Y:S01]  /*49e0*/  UISETP.GT.U32.AND UP0, UPT, UR40, 0x1, UPT ;  /* 0x000000012800788c */ /* 0x000fe2000bf04070 */
[----:B------:R-:W-:-:S04]  /*49f0*/  IMAD.U32 R4, RZ, RZ, UR10 ;  /* 0x0000000aff047e24 */ /* 0x000fc8000f8e00ff */
[----:B------:R-:W-:Y:S01]  /*4a00*/  IMAD R4, R4, 0x8, R0 ;  /* 0x0000000804047824 */ /* 0x000fe200078e0200 */
[----:B------:R-:W-:-:S04]  /*4a10*/  PLOP3.LUT P1, PT, PT, PT, UP0, 0x80, 0x0 ;  /* 0x000000000000781c */ /* 0x000fc80003f2f008 */
[----:B------:R-:W-:-:S04]  /*4a20*/  IADD3 R4, R4, 0x38, RZ ;  /* 0x0000003804047810 */ /* 0x000fc80007ffe0ff */
[----:B------:R-:W-:-:S04]  /*4a30*/  PRMT R4, RZ, 0x654, R4 ;  /* 0x00000654ff047816 */ /* 0x000fc80000000004 */
[----:B------:R0:W-:Y:S01]  /*4a40*/  SYNCS.ARRIVE.TRANS64.RED.A1T0 RZ, [R4+URZ], RZ ;  /* 0x000000ff04ff79a7 */ /* 0x0001e2000810043f */
[----:B------:R-:W-:Y:S05]  /*4a50*/  @P1 BRA `(.L_x_24) ;  /* 0x0000000000041947 */ /* 0x000fea0003800000 */
[----:B------:R-:W-:Y:S01]  /*4a60*/  BPT.TRAP 0x1 ;  /* 0x000000040000795c */ /* 0x000fe20000300000 */
.L_x_24:
[----:B------:R-:W-:Y:S01]  /*4a70*/  UIADD3 UR9, UR9, 0x1, URZ ;  /* 0x0000000109097890 */ /* 0x000fe2000fffe03f */
[C---:B------:R-:W-:Y:S01]  /*4a80*/  ISETP.GT.AND P1, PT, R3.reuse, 0x1, PT ;  /* 0x000000010300780c */ /* 0x040fe20003f24270 */
[----:B------:R-:W-:Y:S01]  /*4a90*/  UIADD3 UR10, UR10, 0x1, URZ ;  /* 0x000000010a0a7890 */ /* 0x000fe2000fffe03f */
[----:B------:R-:W-:Y:S01]  /*4aa0*/  VIADD R3, R3, 0xffffffff ;  /* 0xffffffff03037836 */ /* 0x000fe20000000000 */
[----:B------:R-:W-:Y:S02]  /*4ab0*/  UISETP.NE.AND UP0, UPT, UR9, 0x7, UPT ;  /* 0x000000070900788c */ /* 0x000fe4000bf05270 */
[----:B------:R-:W-:Y:S02]  /*4ac0*/  UISETP.NE.AND UP1, UPT, UR10, 0x7, UPT ;  /* 0x000000070a00788c */ /* 0x000fe4000bf25270 */
[----:B------:R-:W-:Y:S02]  /*4ad0*/  USEL UR4, URZ, 0x1, UP0 ;  /* 0x000000013f047887 */ /* 0x000fe40008000000 */
[----:B------:R-:W-:-:S02]  /*4ae0*/  USEL UR9, UR9, URZ, UP0 ;  /* 0x0000003f09097287 */ /* 0x000fc40008000000 */
[----:B------:R-:W-:Y:S02]  /*4af0*/  USEL UR10, UR10, URZ, UP1 ;  /* 0x0000003f0a0a7287 */ /* 0x000fe40008800000 */
[----:B------:R-:W-:Y:S01]  /*4b00*/  LOP3.LUT R2, R2, UR4, RZ, 0x3c, !PT ;  /* 0x0000000402027c12 */ /* 0x000fe2000f8e3cff */
[----:B------:R-:W-:Y:S09]  /*4b10*/  @P1 BRA `(.L_x_25) ;  /* 0xffffffdc00941947 */ /* 0x000ff2000383ffff */
.L_x_18:
[----:B------:R-:W1:Y:S02]  /*4b20*/  LDC R2, c[0x0][0x28c] ;  /* 0x0000a300ff027b82 */ /* 0x000e640000000800 */
[----:B-1----:R-:W-:-:S13]  /*4b30*/  ISETP.GE.AND P1, PT, R2, 0x1, PT ;  /* 0x000000010200780c */ /* 0x002fda0003f26270 */
[----:B------:R-:W-:Y:S05]  /*4b40*/  @!P1 BRA `(.L_x_26) ;  /* 0x00000000004c9947 */ /* 0x000fea0003800000 */
[----:B------:R-:W-:Y:S05]  /*4b50*/  @!P0 BRA `(.L_x_27) ;  /* 0x0000000000048947 */ /* 0x000fea0003800000 */
[----:B------:R-:W-:Y:S01]  /*4b60*/  BPT.TRAP 0x1 ;  /* 0x000000040000795c */ /* 0x000fe20000300000 */
.L_x_27:
[----:B------:R-:W-:-:S04]  /*4b70*/  UISETP.LT.AND UP0, UPT, UR44, 0x1, UPT ;  /* 0x000000012c00788c */ /* 0x000fc8000bf01270 */
[----:B------:R-:W-:Y:S02]  /*4b80*/  USEL UR6, UR44, 0x1, UP0 ;  /* 0x000000012c067887 */ /* 0x000fe40008000000 */
[----:B------:R-:W-:Y:S02]  /*4b90*/  UISETP.GT.U32.AND UP0, UPT, UR40, 0x1, UPT ;  /* 0x000000012800788c */ /* 0x000fe4000bf04070 */
[----:B------:R-:W-:-:S04]  /*4ba0*/  UIADD3 UR6, UR39, UR44, -UR6 ;  /* 0x0000002c27067290 */ /* 0x000fc8000fffe806 */
[----:B------:R-:W-:Y:S01]  /*4bb0*/  UIMAD.WIDE.U32 UR4, UR6, 0x24924925, URZ ;  /* 0x24924925060478a5 */ /* 0x000fe2000f8e003f */
[----:B------:R-:W-:-:S03]  /*4bc0*/  PLOP3.LUT P0, PT, PT, PT, UP0, 0x80, 0x0 ;  /* 0x000000000000781c */ /* 0x000fc60003f0f008 */
[----:B------:R-:W-:-:S04]  /*4bd0*/  UIADD3 UR4, UR6, -UR5, URZ ;  /* 0x8000000506047290 */ /* 0x000fc8000fffe03f */
[----:B------:R-:W-:-:S04]  /*4be0*/  ULEA.HI UR4, UR4, UR5, URZ, 0x1f ;  /* 0x0000000504047291 */ /* 0x000fc8000f8ff83f */
[----:B------:R-:W-:-:S04]  /*4bf0*/  USHF.R.U32.HI UR4, URZ, 0x2, UR4 ;  /* 0x000000023f047899 */ /* 0x000fc80008011604 */
[----:B------:R-:W-:-:S06]  /*4c00*/  UIMAD UR4, UR4, -0x7, UR6 ;  /* 0xfffffff9040478a4 */ /* 0x000fcc000f8e0206 */
[----:B------:R-:W-:-:S04]  /*4c10*/  IMAD.U32 R2, RZ, RZ, UR4 ;  /* 0x00000004ff027e24 */ /* 0x000fc8000f8e00ff */
[----:B------:R-:W-:-:S05]  /*4c20*/  IMAD R0, R2, 0x8, R0 ;  /* 0x0000000802007824 */ /* 0x000fca00078e0200 */
[----:B------:R-:W-:-:S04]  /*4c30*/  IADD3 R0, R0, 0x38, RZ ;  /* 0x0000003800007810 */ /* 0x000fc80007ffe0ff */
[----:B------:R-:W-:-:S04]  /*4c40*/  PRMT R0, RZ, 0x654, R0 ;  /* 0x00000654ff007816 */ /* 0x000fc80000000000 */
[----:B------:R1:W-:Y:S01]  /*4c50*/  SYNCS.ARRIVE.TRANS64.RED.A1T0 RZ, [R0+URZ], RZ ;  /* 0x000000ff00ff79a7 */ /* 0x0003e2000810043f */
[----:B------:R-:W-:Y:S05]  /*4c60*/  @P0 BRA `(.L_x_26) ;  /* 0x0000000000040947 */ /* 0x000fea0003800000 */
[----:B------:R-:W-:Y:S01]  /*4c70*/  BPT.TRAP 0x1 ;  /* 0x000000040000795c */ /* 0x000fe20000300000 */
.L_x_26:
[----:B------:R-:W2:Y:S01]  /*4c80*/  S2R R6, SR_TID.X ;  /* 0x0000000000067919 */ /* 0x000ea20000002100 */
[----:B------:R-:W-:Y:S01]  /*4c90*/  IMAD.MOV.U32 R13, RZ, RZ, 0x6540 ;  /* 0x00006540ff0d7424 */ /* 0x000fe200078e00ff */
[----:B------:R-:W-:Y:S02]  /*4ca0*/  UIMAD.WIDE UR8, UR41, 0x100, URZ ;  /* 0x00000100290878a5 */ /* 0x000fe4000f8e023f */
[----:B------:R-:W-:Y:S01]  /*4cb0*/  USHF.R.S32.HI UR10, URZ, 0x1f, UR43 ;  /* 0x0000001f3f0a7899 */ /* 0x000fe2000801142b */
[----:B------:R-:W-:Y:S01]  /*4cc0*/  ULDC.64 UR6, c[0x0][0x5d0] ;  /* 0x0001740000067ab9 */ /* 0x000fe20000000a00 */
[----:B------:R-:W-:Y:S02]  /*4cd0*/  USHF.L.U32 UR41, UR41, 0x8, URZ ;  /* 0x0000000829297899 */ /* 0x000fe4000800063f */
[----:B------:R-:W-:Y:S02]  /*4ce0*/  UIMAD UR4, UR10, UR6, URZ ;  /* 0x000000060a0472a4 */ /* 0x000fe4000f8e023f */
[----:B------:R-:W-:-:S02]  /*4cf0*/  UIADD3 UR39, UR44, UR39, URZ ;  /* 0x000000272c277290 */ /* 0x000fc4000fffe03f */
[----:B------:R-:W-:Y:S02]  /*4d00*/  UIMAD UR4, UR43, UR7, UR4 ;  /* 0x000000072b0472a4 */ /* 0x000fe4000f8e0204 */
[----:B------:R-:W-:Y:S01]  /*4d10*/  UISETP.GT.U32.AND UP0, UPT, UR39, 0x6, UPT ;  /* 0x000000062700788c */ /* 0x000fe2000bf04070 */
[----:B------:R-:W-:Y:S01]  /*4d20*/  ULDC UR7, c[0x0][0x284] ;  /* 0x0000a10000077ab9 */ /* 0x000fe20000000800 */
[----:B------:R-:W-:Y:S01]  /*4d30*/  UISETP.GE.U32.AND UP1, UPT, UR44, 0x7, UPT ;  /* 0x000000072c00788c */ /* 0x000fe2000bf26070 */
[----:B------:R-:W-:Y:S01]  /*4d40*/  IMAD.U32 R19, RZ, RZ, UR7 ;  /* 0x00000007ff137e24 */ /* 0x000fe2000f8e00ff */
[----:B------:R-:W-:Y:S01]  /*4d50*/  UISETP.LT.U32.AND UP0, UPT, UR44, 0x7, UP0 ;  /* 0x000000072c00788c */ /* 0x000fe20008701070 */
[--C-:B--2---:R-:W-:Y:S01]  /*4d60*/  SHF.R.U32.HI R2, RZ, 0x7, R6.reuse ;  /* 0x00000007ff027819 */ /* 0x104fe20000011606 */
[----:B------:R-:W-:Y:S01]  /*4d70*/  IMAD.SHL.U32 R12, R6, 0x2, RZ ;  /* 0x00000002060c7824 */ /* 0x000fe200078e00ff */
[----:B------:R-:W-:Y:S02]  /*4d80*/  SHF.R.U32.HI R3, RZ, 0x2, R6 ;  /* 0x00000002ff037819 */ /* 0x000fe40000011606 */
[----:B------:R-:W-:-:S02]  /*4d90*/  LOP3.LUT R2, R2, 0x1, RZ, 0xc0, !PT ;  /* 0x0000000102027812 */ /* 0x000fc400078ec0ff */
[----:B0-----:R-:W-:Y:S02]  /*4da0*/  LOP3.LUT R4, R6, 0x60, RZ, 0xc0, !PT ;  /* 0x0000006006047812 */ /* 0x001fe400078ec0ff */
[----:B------:R-:W-:Y:S01]  /*4db0*/  LOP3.LUT R3, R3, 0x7, RZ, 0xc0, !PT ;  /* 0x0000000703037812 */ /* 0x000fe200078ec0ff */
[----:B------:R-:W-:Y:S01]  /*4dc0*/  IMAD.SHL.U32 R158, R2, 0x40, RZ ;  /* 0x00000040029e7824 */ /* 0x000fe200078e00ff */
[----:B------:R-:W-:Y:S02]  /*4dd0*/  LOP3.LUT R12, R12, 0x6, RZ, 0xc0, !PT ;  /* 0x000000060c0c7812 */ /* 0x000fe400078ec0ff */
[----:B------:R-:W-:Y:S02]  /*4de0*/  SHF.R.U32.HI R4, RZ, 0x1, R4 ;  /* 0x00000001ff047819 */ /* 0x000fe40000011604 */
[--C-:B------:R-:W-:Y:S02]  /*4df0*/  LOP3.LUT R158, R158, 0x40, R3.reuse, 0xe2, !PT ;  /* 0x000000409e9e7812 */ /* 0x100fe400078ee203 */
[----:B------:R-:W-:Y:S01]  /*4e00*/  PRMT R12, R12, R13, UR42 ;  /* 0x0000002a0c0c7e16 */ /* 0x000fe2000800000d */
[----:B------:R-:W-:Y:S01]  /*4e10*/  USHF.L.U32 UR42, UR42, 0x8, URZ ;  /* 0x000000082a2a7899 */ /* 0x000fe2000800063f */
[----:B-1----:R-:W-:Y:S01]  /*4e20*/  IADD3 R0, RZ, -R4, -R3 ;  /* 0x80000004ff007210 */ /* 0x002fe20007ffe803 */
[----:B------:R-:W-:Y:S01]  /*4e30*/  IMAD.MOV.U32 R3, RZ, RZ, -0x2 ;  /* 0xfffffffeff037424 */ /* 0x000fe200078e00ff */
[----:B------:R-:W-:-:S02]  /*4e40*/  LOP3.LUT R158, R158, UR8, R4, 0xfe, !PT ;  /* 0x000000089e9e7c12 */ /* 0x000fc4000f8efe04 */
[----:B------:R-:W-:Y:S01]  /*4e50*/  SHF.R.S32.HI R13, RZ, 0x1f, R12 ;  /* 0x0000001fff0d7819 */ /* 0x000fe2000001140c */
[----:B------:R-:W-:Y:S01]  /*4e60*/  IMAD R0, R2, -0x40, R0 ;  /* 0xffffffc002007824 */ /* 0x000fe200078e0200 */
[----:B------:R-:W-:Y:S01]  /*4e70*/  MOV R4, UR6 ;  /* 0x0000000600047c02 */ /* 0x000fe20008000f00 */
[----:B------:R-:W-:Y:S02]  /*4e80*/  ULDC UR6, c[0x0][0x288] ;  /* 0x0000a20000067ab9 */ /* 0x000fe40000000800 */
[----:B------:R-:W-:Y:S01]  /*4e90*/  UISETP.GE.AND UP2, UPT, UR42, UR6, UPT ;  /* 0x000000062a00728c */ /* 0x000fe2000bf46270 */
[----:B------:R-:W-:Y:S01]  /*4ea0*/  IADD3 R19, R19, -UR41, R0 ;  /* 0x8000002913137c10 */ /* 0x000fe2000fffe000 */
[----:B------:R-:W-:Y:S01]  /*4eb0*/  IMAD.WIDE.U32 R4, R4, UR43, R12 ;  /* 0x0000002b04047c25 */ /* 0x000fe2000f8e000c */
[----:B------:R-:W-:Y:S01]  /*4ec0*/  LOP3.LUT R0, R6, 0x3, RZ, 0xc0, !PT ;  /* 0x0000000306007812 */ /* 0x000fe200078ec0ff */
[----:B------:R-:W-:Y:S02]  /*4ed0*/  UISETP.GE.OR UP2, UPT, UR41, UR7, UP2 ;  /* 0x000000072900728c */ /* 0x000fe40009746670 */
[----:B------:R-:W-:Y:S01]  /*4ee0*/  VIADD R5, R5, UR4 ;  /* 0x0000000405057c36 */ /* 0x000fe20008000000 */
[----:B------:R-:W-:Y:S01]  /*4ef0*/  UIMAD.WIDE.U32 UR4, UR39, 0x24924925, URZ ;  /* 0x24924925270478a5 */ /* 0x000fe2000f8e003f */
[----:B------:R-:W-:Y:S01]  /*4f00*/  IMAD R0, R0, R3, UR6 ;  /* 0x0000000600007e24 */ /* 0x000fe2000f8e0203 */
[----:B------:R-:W-:Y:S01]  /*4f10*/  USEL UR6, URZ, 0x1, !UP0 ;  /* 0x000000013f067887 */ /* 0x000fe2000c000000 */
[----:B------:R-:W-:Y:S01]  /*4f20*/  PLOP3.LUT P0, PT, PT, PT, UP2, 0x80, 0x0 ;  /* 0x000000000000781c */ /* 0x000fe20003f0f028 */
[----:B------:R-:W-:-:S02]  /*4f30*/  UIADD3 UR4, UR39, -UR5, URZ ;  /* 0x8000000527047290 */ /* 0x000fc4000fffe03f */
[----:B------:R-:W-:Y:S01]  /*4f40*/  ULOP3.LUT UR38, UR38, UR6, URZ, 0x3c, !UPT ;  /* 0x0000000626267292 */ /* 0x000fe2000f8e3c3f */
[----:B------:R-:W-:Y:S01]  /*4f50*/  IADD3 R0, R0, -UR42, RZ ;  /* 0x8000002a00007c10 */ /* 0x000fe2000fffe0ff */
[----:B------:R-:W-:Y:S01]  /*4f60*/  ULEA.HI UR4, UR4, UR5, URZ, 0x1f ;  /* 0x0000000504047291 */ /* 0x000fe2000f8ff83f */
[----:B------:R-:W-:-:S03]  /*4f70*/  UMOV UR41, 0xffffffff ;  /* 0xffffffff00297882 */ /* 0x000fc60000000000 */
[----:B------:R-:W-:-:S04]  /*4f80*/  USHF.R.U32.HI UR4, URZ, 0x2, UR4 ;  /* 0x000000023f047899 */ /* 0x000fc80008011604 */
[----:B------:R-:W-:Y:S02]  /*4f90*/  @UP1 ULOP3.LUT UR38, UR38, 0x1, UR4, 0x78, !UPT ;  /* 0x0000000126261892 */ /* 0x000fe4000f8e7804 */
[----:B------:R-:W-:Y:S01]  /*4fa0*/  UIMAD UR39, UR4, -0x7, UR39 ;  /* 0xfffffff9042778a4 */ /* 0x000fe2000f8e0227 */
[----:B------:R-:W-:Y:S11]  /*4fb0*/  @P0 BRA `(.L_x_28) ;  /* 0x000000d000f80947 */ /* 0x000ff60003800000 */
[----:B------:R-:W0:Y:S01]  /*4fc0*/  LDC.64 R2, c[0x0][0x5c8] ;  /* 0x00017200ff027b82 */ /* 0x000e220000000a00 */
[----:B------:R-:W-:Y:S01]  /*4fd0*/  ULDC.64 UR4, c[0x0][0x5c0] ;  /* 0x0001700000047ab9 */ /* 0x000fe20000000a00 */
[----:B------:R-:W-:Y:S01]  /*4fe0*/  BSSY B0, `(.L_x_28) ;  /* 0x0000d3b000007945 */ /* 0x000fe20003800000 */
[C---:B0-----:R-:W-:Y:S01]  /*4ff0*/  IMAD R6, R2.reuse, UR9, RZ ;  /* 0x0000000902067c24 */ /* 0x041fe2000f8e02ff */
[----:B------:R-:W-:Y:S01]  /*5000*/  SHF.L.U64.HI R9, R2, 0x3, R3 ;  /* 0x0000000302097819 */ /* 0x000fe20000010203 */
[----:B------:R-:W-:-:S04]  /*5010*/  IMAD.WIDE.U32 R4, R158, R2, R4 ;  /* 0x000000029e047225 */ /* 0x000fc800078e0004 */
[----:B------:R-:W-:Y:S01]  /*5020*/  IMAD R6, R158, R3, R6 ;  /* 0x000000039e067224 */ /* 0x000fe200078e0206 */
[----:B------:R-:W-:Y:S01]  /*5030*/  IADD3 R4, P0, R4, UR4, RZ ;  /* 0x0000000404047c10 */ /* 0x000fe2000ff1e0ff */
[----:B------:R-:W-:Y:S02]  /*5040*/  IMAD.SHL.U32 R8, R2, 0x8, RZ ;  /* 0x0000000802087824 */ /* 0x000fe400078e00ff */
[----:B------:R-:W-:-:S03]  /*5050*/  IMAD.IADD R6, R5, 0x1, R6 ;  /* 0x0000000105067824 */ /* 0x000fc600078e0206 */
[-C--:B------:R-:W-:Y:S02]  /*5060*/  IADD3 R10, P1, R8, R4.reuse, RZ ;  /* 0x00000004080a7210 */ /* 0x080fe40007f3e0ff */
[----:B------:R-:W-:Y:S02]  /*5070*/  IADD3.X R5, R6, UR5, RZ, P0, !PT ;  /* 0x0000000506057c10 */ /* 0x000fe400087fe4ff */
[----:B------:R-:W-:-:S03]  /*5080*/  LEA R6, P0, R2, R4, 0x7 ;  /* 0x0000000402067211 */ /* 0x000fc600078038ff */
[----:B------:R-:W-:Y:S01]  /*5090*/  IMAD.X R11, R9, 0x1, R5, P1 ;  /* 0x00000001090b7824 */ /* 0x000fe200008e0605 */
[----:B------:R-:W-:Y:S02]  /*50a0*/  LEA.HI.X R7, R2, R5, R3, 0x7, P0 ;  /* 0x0000000502077211 */ /* 0x000fe400000f3c03 */
[----:B-----5:R-:W-:Y:S02]  /*50b0*/  ISETP.NE.AND P0, PT, R18, RZ, PT ;  /* 0x000000ff1200720c */ /* 0x020fe40003f05270 */
[----:B------:R-:W-:-:S04]  /*50c0*/  IADD3 R8, P2, R8, R6, RZ ;  /* 0x0000000608087210 */ /* 0x000fc80007f5e0ff */
[----:B------:R-:W-:-:S07]  /*50d0*/  IADD3.X R9, R9, R7, RZ, P2, !PT ;  /* 0x0000000709097210 */ /* 0x000fce00017fe4ff */
[----:B------:R-:W-:Y:S05]  /*50e0*/  @!P0 BRA `(.L_x_29) ;  /* 0x0000009800988947 */ /* 0x000fea0003800000 */
[----:B------:R-:W0:Y:S01]  /*50f0*/  LDC.64 R20, c[0x0][0x5b0] ;  /* 0x00016c00ff147b82 */ /* 0x000e220000000a00 */
[----:B------:R-:W-:Y:S01]  /*5100*/  ULDC.64 UR6, c[0x0][0x5b8] ;  /* 0x00016e0000067ab9 */ /* 0x000fe20000000a00 */
[----:B------:R-:W-:Y:S01]  /*5110*/  ISETP.GE.AND P1, PT, R19, 0x1, PT ;  /* 0x000000011300780c */ /* 0x000fe20003f26270 */
[----:B------:R-:W-:Y:S02]  /*5120*/  UIMAD UR4, UR10, UR6, URZ ;  /* 0x000000060a0472a4 */ /* 0x000fe4000f8e023f */
[----:B------:R-:W-:Y:S01]  /*5130*/  IMAD.U32 R154, RZ, RZ, UR6 ;  /* 0x00000006ff9a7e24 */ /* 0x000fe2000f8e00ff */
[----:B------:R-:W-:Y:S01]  /*5140*/  BSSY B1, `(.L_x_30) ;  /* 0x000000e000017945 */ /* 0x000fe20003800000 */
[----:B------:R-:W-:Y:S01]  /*5150*/  ISETP.LT.OR P2, PT, R0, 0x1, !P1 ;  /* 0x000000010000780c */ /* 0x000fe20004f41670 */
[----:B------:R-:W-:Y:S01]  /*5160*/  UIMAD UR4, UR43, UR7, UR4 ;  /* 0x000000072b0472a4 */ /* 0x000fe2000f8e0204 */
[----:B------:R-:W1:Y:S01]  /*5170*/  LDC.64 R22, c[0x0][0x5a8] ;  /* 0x00016a00ff167b82 */ /* 0x000e620000000a00 */
[----:B------:R-:W-:-:S04]  /*5180*/  IMAD.WIDE.U32 R154, R154, UR43, R12 ;  /* 0x0000002b9a9a7c25 */ /* 0x000fc8000f8e000c */
[----:B------:R-:W-:Y:S02]  /*5190*/  VIADD R153, R155, UR4 ;  /* 0x000000049b997c36 */ /* 0x000fe40008000000 */
[----:B------:R-:W-:Y:S02]  /*51a0*/  IMAD.MOV.U32 R152, RZ, RZ, R154 ;  /* 0x000000ffff987224 */ /* 0x000fe400078e009a */
[----:B0-----:R-:W-:Y:S02]  /*51b0*/  IMAD R159, R20, UR9, RZ ;  /* 0x00000009149f7c24 */ /* 0x001fe4000f8e02ff */
[----:B------:R-:W-:-:S04]  /*51c0*/  IMAD.WIDE.U32 R2, R158, R20, R152 ;  /* 0x000000149e027225 */ /* 0x000fc800078e0098 */
[----:B------:R-:W-:Y:S01]  /*51d0*/  IMAD R159, R158, R21, R159 ;  /* 0x000000159e9f7224 */ /* 0x000fe200078e029f */
[----:B-1----:R-:W-:-:S04]  /*51e0*/  IADD3 R14, P0, R2, R22, RZ ;  /* 0x00000016020e7210 */ /* 0x002fc80007f1e0ff */
[----:B------:R-:W-:Y:S01]  /*51f0*/  IADD3.X R15, R23, R3, R159, P0, !PT ;  /* 0x00000003170f7210 */ /* 0x000fe200007fe49f */
[----:B------:R-:W-:Y:S08]  /*5200*/  @P2 BRA `(.L_x_31) ;  /* 0x0000000000042947 */ /* 0x000ff00003800000 */
[----:B------:R0:W5:Y:S02]  /*5210*/  LDG.E.U8 R16, desc[UR36][R14.64] ;  /* 0x000000240e107981 */ /* 0x000164000c1e1100 */
.L_x_31:
[----:B------:R-:W-:Y:S05]  /*5220*/  BSYNC B1 ;  /* 0x0000000000017941 */ /* 0x000fea0003800000 */
.L_x_30:
[----:B------:R-:W2:Y:S01]  /*5230*/  LDL.LU R3, [R1] ;  /* 0x0000000001037983 */ /* 0x000ea20000300800 */
[----:B-----5:R-:W-:Y:S01]  /*5240*/  LOP3.LUT R2, R16, 0xffff, RZ, 0xc0, !PT ;  /* 0x0000ffff10027812 */ /* 0x020fe200078ec0ff */
[----:B------:R-:W-:Y:S01]  /*5250*/  BSSY B1, `(.L_x_32) ;  /* 0x000000a000017945 */ /* 0x000fe20003800000 */
[----:B------:R-:W-:Y:S02]  /*5260*/  ISETP.LT.OR P0, PT, R0, 0x2, !P1 ;  /* 0x000000020000780c */ /* 0x000fe40004f01670 */
[----:B------:R-:W-:-:S05]  /*5270*/  PRMT R2, R2, 0x8880, RZ ;  /* 0x0000888002027816 */ /* 0x000fca00000000ff */
[----:B------:R-:W-:-:S04]  /*5280*/  IMAD R2, R2, R18, RZ ;  /* 0x0000001202027224 */ /* 0x000fc800078e02ff */
[----:B--2---:R-:W-:-:S05]  /*5290*/  @!P2 IMAD R3, R3, R17, R2 ;  /* 0x000000110303a224 */ /* 0x004fca00078e0202 */
[----:B------:R1:W-:Y:S01]  /*52a0*/  @!P2 STG.E.U8 desc[UR36][R4.64], R3 ;  /* 0x000000030400a986 */ /* 0x0003e2000c101124 */
[----:B------:R-:W-:Y:S05]  /*52b0*/  @P0 BRA `(.L_x_33) ;  /* 0x00000000000c0947 */ /* 0x000fea0003800000 */
[----:B------:R-:W2:Y:S02]  /*52c0*/  LDG.E.U8 R16, desc[UR36][R14.64+0x1] ;  /* 0x000001240e107981 */ /* 0x000ea4000c1e1100 */
[----:B--2---:R-:W-:-:S05]  /*52d0*/  PRMT R2, R16, 0x8880, RZ ;  /* 0x0000888010027816 */ /* 0x004fca00000000ff */
[----:B------:R-:W-:-:S07]  /*52e0*/  IMAD R2, R2, R18, RZ ;  /* 0x0000001202027224 */ /* 0x000fce00078e02ff */
.L_x_33:
[----:B------:R-:W-:Y:S05]  /*52f0*/  BSYNC B1 ;  /* 0x0000000000017941 */ /* 0x000fea0003800000 */
.L_x_32:
[----:B-1----:R-:W2:Y:S01]  /*5300*/  LDL.LU R3, [R1+0x4] ;  /* 0x0000040001037983 */ /* 0x002ea20000300800 */
[C---:B------:R-:W-:Y:S01]  /*5310*/  SHF.L.U64.HI R157, R20.reuse, 0x3, R21 ;  /* 0x00000003149d7819 */ /* 0x040fe20000010215 */
[----:B------:R-:W-:Y:S01]  /*5320*/  BSSY B1, `(.L_x_34) ;  /* 0x000000e000017945 */ /* 0x000fe20003800000 */
[----:B------:R-:W-:-:S05]  /*5330*/  SHF.L.U32 R156, R20, 0x3, RZ ;  /* 0x00000003149c7819 */ /* 0x000fca00000006ff */
[----:B------:R-:W-:-:S04]  /*5340*/  IMAD.WIDE.U32 R12, R158, R20, R156 ;  /* 0x000000149e0c7225 */ /* 0x000fc800078e009c */
[----:B------:R-:W-:Y:S01]  /*5350*/  IMAD.IADD R159, R159, 0x1, R13 ;  /* 0x000000019f9f7824 */ /* 0x000fe200078e020d */
[----:B------:R-:W-:-:S04]  /*5360*/  IADD3 R12, P2, P3, R154, R22, R12 ;  /* 0x000000169a0c7210 */ /* 0x000fc80007b5e00c */
[----:B------:R-:W-:Y:S01]  /*5370*/  IADD3.X R13, R153, R23, R159, P2, P3 ;  /* 0x00000017990d7210 */ /* 0x000fe200017e649f */
[----:B--2---:R-:W-:-:S05]  /*5380*/  @!P0 IMAD R3, R3, R17, R2 ;  /* 0x0000001103038224 */ /* 0x004fca00078e0202 */
[----:B------:R1:W-:Y:S01]  /*5390*/  @!P0 STG.E.U8 desc[UR36][R4.64+0x1], R3 ;  /* 0x0000010304008986 */ /* 0x0003e2000c101124 */
[----:B------:R-:W-:-:S04]  /*53a0*/  ISETP.GE.AND P0, PT, R19, 0x9, PT ;  /* 0x000000091300780c */ /* 0x000fc80003f06270 */
[----:B------:R-:W-:-:S13]  /*53b0*/  ISETP.LT.OR P4, PT, R0, 0x1, !P0 ;  /* 0x000000010000780c */ /* 0x000fda0004781670 */
[----:B-1----:R-:W-:Y:S05]  /*53c0*/  @P4 BRA `(.L_x_35) ;  /* 0x00000000000c4947 */ /* 0x002fea0003800000 */
[----:B------:R-:W2:Y:S02]  /*53d0*/  LDG.E.U8 R16, desc[UR36][R12.64] ;  /* 0x000000240c107981 */ /* 0x000ea4000c1e1100 */
[----:B--2---:R-:W-:-:S05]  /*53e0*/  PRMT R2, R16, 0x8880, RZ ;  /* 0x0000888010027816 */ /* 0x004fca00000000ff */
[----:B------:R-:W-:-:S07]  /*53f0*/  IMAD R2, R2, R18, RZ ;  /* 0x0000001202027224 */ /* 0x000fce00078e02ff */
.L_x_35:
[----:B------:R-:W-:Y:S05]  /*5400*/  BSYNC B1 ;  /* 0x0000000000017941 */ /* 0x000fea0003800000 */
.L_x_34:
[----:B------:R-:W2:Y:S01]  /*5410*/  LDL.LU R3, [R1+0x8] ;  /* 0x0000080001037983 */ /* 0x000ea20000300800 */
[----:B------:R-:W-:Y:S01]  /*5420*/  ISETP.LT.OR P2, PT, R0, 0x2, !P0 ;  /* 0x000000020000780c */ /* 0x000fe20004741670 */
[----:B------:R-:W-:Y:S01]  /*5430*/  BSSY B1, `(.L_x_36) ;  /* 0x0000007000017945 */ /* 0x000fe20003800000 */
[----:B--2---:R-:W-:-:S05]  /*5440*/  @!P4 IMAD R3, R3, R17, R2 ;  /* 0x000000110303c224 */ /* 0x004fca00078e0202 */
[----:B------:R1:W-:Y:S06]  /*5450*/  @!P4 STG.E.U8 desc[UR36][R10.64], R3 ;  /* 0x000000030a00c986 */ /* 0x0003ec000c101124 */
[----:B------:R-:W-:Y:S05]  /*5460*/  @P2 BRA `(.L_x_37) ;  /* 0x00000000000c2947 */ /* 0x000fea0003800000 */
[----:B------:R-:W2:Y:S02]  /*5470*/  LDG.E.U8 R16, desc[UR36][R12.64+0x1] ;  /* 0x000001240c107981 */ /* 0x000ea4000c1e1100 */
[----:B--2---:R-:W-:-:S05]  /*5480*/  PRMT R2, R16, 0x8880, RZ ;  /* 0x0000888010027816 */ /* 0x004fca00000000ff */
[----:B------:R-:W-:-:S07]  /*5490*/  IMAD R2, R2, R18, RZ ;  /* 0x0000001202027224 */ /* 0x000fce00078e02ff */
.L_x_37:
[----:B------:R-:W-:Y:S05]  /*54a0*/  BSYNC B1 ;  /* 0x0000000000017941 */ /* 0x000fea0003800000 */
.L_x_36:
[----:B-1----:R-:W2:Y:S01]  /*54b0*/  LDL.LU R3, [R1+0xc] ;  /* 0x00000c0001037983 */ /* 0x002ea20000300800 */
[----:B------:R-:W-:Y:S01]  /*54c0*/  BSSY B1, `(.L_x_38) ;  /* 0x0000009000017945 */ /* 0x000fe20003800000 */
[----:B------:R-:W-:Y:S01]  /*54d0*/  ISETP.LT.OR P3, PT, R0, 0xa, !P1 ;  /* 0x0000000a0000780c */ /* 0x000fe20004f61670 */
[----:B--2---:R-:W-:-:S05]  /*54e0*/  @!P2 IMAD R3, R3, R17, R2 ;  /* 0x000000110303a224 */ /* 0x004fca00078e0202 */
[----:B------:R1:W-:Y:S01]  /*54f0*/  @!P2 STG.E.U8 desc[UR36][R10.64+0x1], R3 ;  /* 0x000001030a00a986 */ /* 0x0003e2000c101124 */
[----:B------:R-:W-:-:S13]  /*5500*/  ISETP.LT.OR P2, PT, R0, 0x9, !P1 ;  /* 0x000000090000780c */ /* 0x000fda0004f41670 */
[----:B-1----:R-:W-:Y:S05]  /*5510*/  @P2 BRA `(.L_x_39) ;  /* 0x00000000000c2947 */ /* 0x002fea0003800000 */
[----:B------:R-:W2:Y:S02]  /*5520*/  LDG.E.U8 R16, desc[UR36][R14.64+0x8] ;  /* 0x000008240e107981 */ /* 0x000ea4000c1e1100 */
[----:B--2---:R-:W-:-:S05]  /*5530*/  PRMT R2, R16, 0x8880, RZ ;  /* 0x0000888010027816 */ /* 0x004fca00000000ff */
[----:B------:R-:W-:-:S07]  /*5540*/  IMAD R2, R2, R18, RZ ;  /* 0x0000001202027224 */ /* 0x000fce00078e02ff */
.L_x_39:
[----:B------:R-:W-:Y:S05]  /*5550*/  BSYNC B1 ;  /* 0x0000000000017941 */ /* 0x000fea0003800000 */
.L_x_38:
[----:B------:R-:W2:Y:S01]  /*5560*/  LDL.LU R3, [R1+0x10] ;  /* 0x0000100001037983 */ /* 0x000ea20000300800 */
[----:B------:R-:W-:Y:S01]  /*5570*/  BSSY B1, `(.L_x_40) ;  /* 0x0000007000017945 */ /* 0x000fe20003800000 */
[----:B--2---:R-:W-:-:S05]  /*5580*/  @!P2 IMAD R3, R3, R17, R2 ;  /* 0x000000110303a224 */ /* 0x004fca00078e0202 */
[----:B------:R1:W-:Y:S01]  /*5590*/  @!P2 STG.E.U8 desc[UR36][R4.64+0x8], R3 ;  /* 0x000008030400a986 */ /* 0x0003e2000c101124 */
[----:B------:R-:W-:Y:S05]  /*55a0*/  @P3 BRA `(.L_x_41) ;  /* 0x00000000000c3947 */ /* 0x000fea0003800000 */
[----:B------:R-:W2:Y:S02]  /*55b0*/  LDG.E.U8 R16, desc[UR36][R14.64+0x9] ;  /* 0x000009240e107981 */ /* 0x000ea4000c1e1100 */
[----:B--2---:R-:W-:-:S05]  /*55c0*/  PRMT R2, R16, 0x8880, RZ ;  /* 0x0000888010027816 */ /* 0x004fca00000000ff */
[----:B------:R-:W-:-:S07]  /*55d0*/  IMAD R2, R2, R18, RZ ;  /* 0x0000001202027224 */ /* 0x000fce00078e02ff */
.L_x_41:
[----:B------:R-:W-:Y:S05]  /*55e0*/  BSYNC B1 ;  /* 0x0000000000017941 */ /* 0x000fea0003800000 */
.L_x_40:
[----:B-1----:R-:W2:Y:S01]  /*55f0*/  LDL.LU R3, [R1+0x14] ;  /* 0x0000140001037983 */ /* 0x002ea20000300800 */
[C---:B------:R-:W-:Y:S01]  /*5600*/  ISETP.LT.OR P2, PT, R0.reuse, 0x9, !P0 ;  /* 0x000000090000780c */ /* 0x040fe20004741670 */
[----:B------:R-:W-:Y:S01]  /*5610*/  BSSY B1, `(.L_x_42) ;  /* 0x000000b000017945 */ /* 0x000fe20003800000 */
[C---:B------:R-:W-:Y:S02]  /*5620*/  ISETP.LT.OR P4, PT, R0.reuse, 0x11, !P1 ;  /* 0x000000110000780c */ /* 0x040fe40004f81670 */
[C---:B------:R-:W-:Y:S02]  /*5630*/  ISETP.LT.OR P5, PT, R0.reuse, 0x12, !P1 ;  /* 0x000000120000780c */ /* 0x040fe40004fa1670 */
[----:B------:R-:W-:Y:S01]  /*5640*/  ISETP.LT.OR P6, PT, R0, 0x11, !P0 ;  /* 0x000000110000780c */ /* 0x000fe200047c1670 */
[----:B--2---:R-:W-:-:S05]  /*5650*/  @!P3 IMAD R3, R3, R17, R2 ;  /* 0x000000110303b224 */ /* 0x004fca00078e0202 */
[----:B------:R1:W-:Y:S01]  /*5660*/  @!P3 STG.E.U8 desc[UR36][R4.64+0x9], R3 ;  /* 0x000009030400b986 */ /* 0x0003e2000c101124 */
[----:B------:R-:W-:Y:S01]  /*5670*/  ISETP.LT.OR P3, PT, R0, 0xa, !P0 ;  /* 0x0000000a0000780c */ /* 0x000fe20004761670 */
[----:B------:R-:W-:-:S12]  /*5680*/  @P2 BRA `(.L_x_43) ;  /* 0x00000000000c2947 */ /* 0x000fd80003800000 */
[----:B------:R-:W2:Y:S02]  /*5690*/  LDG.E.U8 R16, desc[UR36][R12.64+0x8] ;  /* 0x000008240c107981 */ /* 0x000ea4000c1e1100 */
[----:B--2---:R-:W-:-:S05]  /*56a0*/  PRMT R2, R16, 0x8880, RZ ;  /* 0x0000888010027816 */ /* 0x004fca00000000ff */
[----:B------:R-:W-:-:S07]  /*56b0*/  IMAD R2, R2, R18, RZ ;  /* 0x0000001202027224 */ /* 0x000fce00078e02ff */
.L_x_43:
[----:B------:R-:W-:Y:S05]  /*56c0*/  BSYNC B1 ;  /* 0x0000000000017941 */ /* 0x000fea0003800000 */
.L_x_42:
[----:B-1----:R-:W2:Y:S01]  /*56d0*/  LDL.LU R3, [R1+0x18] ;  /* 0x0000180001037983 */ /* 0x002ea20000300800 */
[----:B------:R-:W-:Y:S01]  /*56e0*/  BSSY B1, `(.L_x_44) ;  /* 0x0000007000017945 */ /* 0x000fe20003800000 */
[----:B--2---:R-:W-:-:S05]  /*56f0*/  @!P2 IMAD R3, R3, R17, R2 ;  /* 0x000000110303a224 */ /* 0x004fca00078e0202 */
[----:B------:R1:W-:Y:S01]  /*5700*/  @!P2 STG.E.U8 desc[UR36][R10.64+0x8], R3 ;  /* 0x000008030a00a986 */ /* 0x0003e2000c101124 */
[----:B------:R-:W-:Y:S05]  /*5710*/  @P3 BRA `(.L_x_45) ;  /* 0x00000000000c3947 */ /* 0x000fea0003800000 */
[----:B------:R-:W2:Y:S02]  /*5720*/  LDG.E.U8 R16, desc[UR36][R12.64+0x9] ;  /* 0x000009240c107981 */ /* 0x000ea4000c1e1100 */
[----:B--2---:R-:W-:-:S05]  /*5730*/  PRMT R2, R16, 0x8880, RZ ;  /* 0x0000888010027816 */ /* 0x004fca00000000ff */
[----:B------:R-:W-:-:S07]  /*5740*/  IMAD R2, R2, R18, RZ ;  /* 0x0000001202027224 */ /* 0x000fce00078e02ff */
.L_x_45:
[----:B------:R-:W-:Y:S05]  /*5750*/  BSYNC B1 ;  /* 0x0000000000017941 */ /* 0x000fea0003800000 */
.L_x_44:
        /* <DEDUP_REMOVED lines=8> */
.L_x_47:
[----:B------:R-:W-:Y:S05]  /*57e0*/  BSYNC B1 ;  /* 0x0000000000017941 */ /* 0x000fea0003800000 */
.L_x_46:
        /* <DEDUP_REMOVED lines=8> */
.L_x_49:
[----:B------:R-:W-:Y:S05]  /*5870*/  BSYNC B1 ;  /* 0x0000000000017941 */ /* 0x000fea0003800000 */
.L_x_48:
        /* <DEDUP_REMOVED lines=8> */
.L_x_51:
[----:B------:R-:W-:Y:S05]  /*5900*/  BSYNC B1 ;  /* 0x0000000000017941 */ /* 0x000fea0003800000 */
.L_x_50:
        /* <DEDUP_REMOVED lines=13> */
.L_x_53:
[----:B------:R-:W-:Y:S05]  /*59e0*/  BSYNC B1 ;  /* 0x0000000000017941 */ /* 0x000fea0003800000 */
.L_x_52:
        /* <DEDUP_REMOVED lines=8> */
.L_x_55:
[----:B------:R-:W-:Y:S05]  /*5a70*/  BSYNC B1 ;  /* 0x0000000000017941 */ /* 0x000fea0003800000 */
.L_x_54:
        /* <DEDUP_REMOVED lines=8> */
.L_x_57:
[----:B------:R-:W-:Y:S05]  /*5b00*/  BSYNC B1 ;  /* 0x0000000000017941 */ /* 0x000fea0003800000 */
.L_x_56:
        /* <DEDUP_REMOVED lines=8> */
.L_x_59:
[----:B------:R-:W-:Y:S05]  /*5b90*/  BSYNC B1 ;  /* 0x0000000000017941 */ /* 0x000fea0003800000 */
.L_x_58:
        /* <DEDUP_REMOVED lines=8> */
.L_x_61:
[----:B------:R-:W-:Y:S05]  /*5c20*/  BSYNC B1 ;  /* 0x0000000000017941 */ /* 0x000fea0003800000 */
.L_x_60:
        /* <DEDUP_REMOVED lines=13> */
.L_x_63:
[----:B------:R-:W-:Y:S05]  /*5d00*/  BSYNC B1 ;  /* 0x0000000000017941 */ /* 0x000fea0003800000 */
.L_x_62:
        /* <DEDUP_REMOVED lines=8> */
.L_x_65:
[----:B------:R-:W-:Y:S05]  /*5d90*/  BSYNC B1 ;  /* 0x0000000000017941 */ /* 0x000fea0003800000 */
.L_x_64:
        /* <DEDUP_REMOVED lines=8> */
.L_x_67:
[----:B------:R-:W-:Y:S05]  /*5e20*/  BSYNC B1 ;  /* 0x0000000000017941 */ /* 0x000fea0003800000 */
.L_x_66:
        /* <DEDUP_REMOVED lines=8> */
.L_x_69:
[----:B------:R-:W-:Y:S05]  /*5eb0*/  BSYNC B1 ;  /* 0x0000000000017941 */ /* 0x000fea0003800000 */
.L_x_68:
        /* <DEDUP_REMOVED lines=8> */
.L_x_71:
[----:B------:R-:W-:Y:S05]  /*5f40*/  BSYNC B1 ;  /* 0x0000000000017941 */ /* 0x000fea0003800000 */
.L_x_70:
        /* <DEDUP_REMOVED lines=13> */
.L_x_73:
[----:B------:R-:W-:Y:S05]  /*6020*/  BSYNC B1 ;  /* 0x0000000000017941 */ /* 0x000fea0003800000 */
.L_x_72:
        /* <DEDUP_REMOVED lines=8> */
.L_x_75:
[----:B------:R-:W-:Y:S05]  /*60b0*/  BSYNC B1 ;  /* 0x0000000000017941 */ /* 0x000fea0003800000 */
.L_x_74:
        /* <DEDUP_REMOVED lines=8> */
.L_x_77:
[----:B------:R-:W-:Y:S05]  /*6140*/  BSYNC B1 ;  /* 0x0000000000017941 */ /* 0x000fea0003800000 */
.L_x_76:
        /* <DEDUP_REMOVED lines=8> */
.L_x_79:
[----:B------:R-:W-:Y:S05]  /*61d0*/  BSYNC B1 ;  /* 0x0000000000017941 */ /* 0x000fea0003800000 */
.L_x_78:
        /* <DEDUP_REMOVED lines=8> */
.L_x_81:
[----:B------:R-:W-:Y:S05]  /*6260*/  BSYNC B1 ;  /* 0x0000000000017941 */ /* 0x000fea0003800000 */
.L_x_80:
        /* <DEDUP_REMOVED lines=13> */
.L_x_83:
[----:B------:R-:W-:Y:S05]  /*6340*/  BSYNC B1 ;  /* 0x0000000000017941 */ /* 0x000fea0003800000 */
.L_x_82:
        /* <DEDUP_REMOVED lines=8> */
.L_x_85:
[----:B------:R-:W-:Y:S05]  /*63d0*/  BSYNC B1 ;  /* 0x0000000000017941 */ /* 0x000fea0003800000 */
.L_x_84:
        /* <DEDUP_REMOVED lines=8> */
.L_x_87:
[----:B------:R-:W-:Y:S05]  /*6460*/  BSYNC B1 ;  /* 0x0000000000017941 */ /* 0x000fea0003800000 */
.L_x_86:
        /* <DEDUP_REMOVED lines=8> */
.L_x_89:
[----:B------:R-:W-:Y:S05]  /*64f0*/  BSYNC B1 ;  /* 0x0000000000017941 */ /* 0x000fea0003800000 */
.L_x_88:
        /* <DEDUP_REMOVED lines=8> */
.L_x_91:
[----:B------:R-:W-:Y:S05]  /*6580*/  BSYNC B1 ;  /* 0x0000000000017941 */ /* 0x000fea0003800000 */
.L_x_90:
        /* <DEDUP_REMOVED lines=13> */
.L_x_93:
[----:B------:R-:W-:Y:S05]  /*6660*/  BSYNC B1 ;  /* 0x0000000000017941 */ /* 0x000fea0003800000 */
.L_x_92:
        /* <DEDUP_REMOVED lines=8> */
.L_x_95:
[----:B------:R-:W-:Y:S05]  /*66f0*/  BSYNC B1 ;  /* 0x0000000000017941 */ /* 0x000fea0003800000 */
.L_x_94:
        /* <DEDUP_REMOVED lines=8> */
.L_x_97:
[----:B------:R-:W-:Y:S05]  /*6780*/  BSYNC B1 ;  /* 0x0000000000017941 */ /* 0x000fea0003800000 */
.L_x_96:
        /* <DEDUP_REMOVED lines=8> */
.L_x_99:
[----:B------:R-:W-:Y:S05]  /*6810*/  BSYNC B1 ;  /* 0x0000000000017941 */ /* 0x000fea0003800000 */
.L_x_98:
        /* <DEDUP_REMOVED lines=8> */
.L_x_101:
[----:B------:R-:W-:Y:S05]  /*68a0*/  BSYNC B1 ;  /* 0x0000000000017941 */ /* 0x000fea0003800000 */
.L_x_100:
        /* <DEDUP_REMOVED lines=13> */
.L_x_103:
[----:B------:R-:W-:Y:S05]  /*6980*/  BSYNC B1 ;  /* 0x0000000000017941 */ /* 0x000fea0003800000 */
.L_x_102:
        /* <DEDUP_REMOVED lines=8> */
.L_x_105:
[----:B------:R-:W-:Y:S05]  /*6a10*/  BSYNC B1 ;  /* 0x0000000000017941 */ /* 0x000fea0003800000 */
.L_x_104:
        /* <DEDUP_REMOVED lines=8> */
.L_x_107:
[----:B------:R-:W-:Y:S05]  /*6aa0*/  BSYNC B1 ;  /* 0x0000000000017941 */ /* 0x000fea0003800000 */
.L_x_106:
        /* <DEDUP_REMOVED lines=8> */
.L_x_109:
[----:B------:R-:W-:Y:S05]  /*6b30*/  BSYNC B1 ;  /* 0x0000000000017941 */ /* 0x000fea0003800000 */
.L_x_108:
        /* <DEDUP_REMOVED lines=8> */
.L_x_111:
[----:B------:R-:W-:Y:S05]  /*6bc0*/  BSYNC B1 ;  /* 0x0000000000017941 */ /* 0x000fea0003800000 */
.L_x_110:
        /* <DEDUP_REMOVED lines=13> */
.L_x_113:
[----:B------:R-:W-:Y:S05]  /*6ca0*/  BSYNC B1 ;  /* 0x0000000000017941 */ /* 0x000fea0003800000 */
.L_x_112:
        /* <DEDUP_REMOVED lines=8> */
.L_x_115:
[----:B------:R-:W-:Y:S05]  /*6d30*/  BSYNC B1 ;  /* 0x0000000000017941 */ /* 0x000fea0003800000 */
.L_x_114:
        /* <DEDUP_REMOVED lines=8> */
.L_x_117:
[----:B------:R-:W-:Y:S05]  /*6dc0*/  BSYNC B1 ;  /* 0x0000000000017941 */ /* 0x000fea0003800000 */
.L_x_116:
        /* <DEDUP_REMOVED lines=8> */
.L_x_119:
[----:B------:R-:W-:Y:S05]  /*6e50*/  BSYNC B1 ;  /* 0x0000000000017941 */ /* 0x000fea0003800000 */
.L_x_118:
        /* <DEDUP_REMOVED lines=8> */
.L_x_121:
[----:B------:R-:W-:Y:S05]  /*6ee0*/  BSYNC B1 ;  /* 0x0000000000017941 */ /* 0x000fea0003800000 */
.L_x_120:
        /* <DEDUP_REMOVED lines=13> */
.L_x_123:
[----:B------:R-:W-:Y:S05]  /*6fc0*/  BSYNC B1 ;  /* 0x0000000000017941 */ /* 0x000fea0003800000 */
.L_x_122:
        /* <DEDUP_REMOVED lines=8> */
.L_x_125:
[----:B------:R-:W-:Y:S05]  /*7050*/  BSYNC B1 ;  /* 0x0000000000017941 */ /* 0x000fea0003800000 */
.L_x_124:
        /* <DEDUP_REMOVED lines=8> */
.L_x_127:
[----:B------:R-:W-:Y:S05]  /*70e0*/  BSYNC B1 ;  /* 0x0000000000017941 */ /* 0x000fea0003800000 */
.L_x_126:
        /* <DEDUP_REMOVED lines=8> */
.L_x_129:
[----:B------:R-:W-:Y:S05]  /*7170*/  BSYNC B1 ;  /* 0x0000000000017941 */ /* 0x000fea0003800000 */
.L_x_128:
        /* <DEDUP_REMOVED lines=8> */
.L_x_131:
[----:B------:R-:W-:Y:S05]  /*7200*/  BSYNC B1 ;  /* 0x0000000000017941 */ /* 0x000fea0003800000 */
.L_x_130:
        /* <DEDUP_REMOVED lines=10> */
[----:B------:R-:W1:Y:S02]  /*72b0*/  LDG.E.U8 R16, desc[UR36][R12.64+0x61] ;  /* 0x000061240c107981 */ /* 0x000e64000c1e1100 */
[----:B-1----:R-:W-:-:S05]  /*72c0*/  PRMT R3, R16, 0x8880, RZ ;  /* 0x0000888010037816 */ /* 0x002fca00000000ff */
[----:B------:R-:W-:-:S07]  /*72d0*/  IMAD R2, R3, R18, RZ ;  /* 0x0000001203027224 */ /* 0x000fce00078e02ff */
.L_x_133:
[----:B------:R-:W-:Y:S05]  /*72e0*/  BSYNC B1 ;  /* 0x0000000000017941 */ /* 0x000fea0003800000 */
.L_x_132:
[----:B-1----:R-:W2:Y:S01]  /*72f0*/  LDL.LU R3, [R1+0xcc] ;  /* 0x0000cc0001037983 */ /* 0x002ea20000300800 */
[----:B------:R-:W-:Y:S01]  /*7300*/  BSSY B1, `(.L_x_134) ;  /* 0x0000007000017945 */ /* 0x000fe20003800000 */
[----:B--2---:R-:W-:-:S05]  /*7310*/  @!P4 IMAD R3, R3, R17, R2 ;  /* 0x000000110303c224 */ /* 0x004fca00078e0202 */
[----:B------:R1:W-:Y:S01]  /*7320*/  @!P4 STG.E.U8 desc[UR36][R10.64+0x61], R3 ;  /* 0x000061030a00c986 */ /* 0x0003e2000c101124 */
[----:B------:R-:W-:Y:S05]  /*7330*/  @P3 BRA `(.L_x_135) ;  /* 0x00000000000c3947 */ /* 0x000fea0003800000 */
[----:B------:R-:W1:Y:S02]  /*7340*/  LDG.E.U8 R16, desc[UR36][R14.64+0x68] ;  /* 0x000068240e107981 */ /* 0x000e64000c1e1100 */
[----:B-1----:R-:W-:-:S05]  /*7350*/  PRMT R3, R16, 0x8880, RZ ;  /* 0x0000888010037816 */ /* 0x002fca00000000ff */
[----:B------:R-:W-:-:S07]  /*7360*/  IMAD R2, R3, R18, RZ ;  /* 0x0000001203027224 */ /* 0x000fce00078e02ff */
.L_x_135:
[----:B------:R-:W-:Y:S05]  /*7370*/  BSYNC B1 ;  /* 0x0000000000017941 */ /* 0x000fea0003800000 */
.L_x_134:
        /* <DEDUP_REMOVED lines=8> */
.L_x_137:
[----:B------:R-:W-:Y:S05]  /*7400*/  BSYNC B1 ;  /* 0x0000000000017941 */ /* 0x000fea0003800000 */
.L_x_136:
        /* <DEDUP_REMOVED lines=8> */
.L_x_139:
[----:B------:R-:W-:Y:S05]  /*7490*/  BSYNC B1 ;  /* 0x0000000000017941 */ /* 0x000fea0003800000 */
.L_x_138:
        /* <DEDUP_REMOVED lines=8> */
.L_x_141:
[----:B------:R-:W-:Y:S05]  /*7520*/  BSYNC B1 ;  /* 0x0000000000017941 */ /* 0x000fea0003800000 */
.L_x_140:
        /* <DEDUP_REMOVED lines=13> */
.L_x_143:
[----:B------:R-:W-:Y:S05]  /*7600*/  BSYNC B1 ;  /* 0x0000000000017941 */ /* 0x000fea0003800000 */
.L_x_142:
        /* <DEDUP_REMOVED lines=8> */
.L_x_145:
[----:B------:R-:W-:Y:S05]  /*7690*/  BSYNC B1 ;  /* 0x0000000000017941 */ /* 0x000fea0003800000 */
.L_x_144:
        /* <DEDUP_REMOVED lines=8> */
.L_x_147:
[----:B------:R-:W-:Y:S05]  /*7720*/  BSYNC B1 ;  /* 0x0000000000017941 */ /* 0x000fea0003800000 */
.L_x_146:
        /* <DEDUP_REMOVED lines=8> */
.L_x_149:
[----:B------:R-:W-:Y:S05]  /*77b0*/  BSYNC B1 ;  /* 0x0000000000017941 */ /* 0x000fea0003800000 */
.L_x_148:
        /* <DEDUP_REMOVED lines=8> */
.L_x_151:
[----:B------:R-:W-:Y:S05]  /*7840*/  BSYNC B1 ;  /* 0x0000000000017941 */ /* 0x000fea0003800000 */
.L_x_150:
        /* <DEDUP_REMOVED lines=13> */
.L_x_153:
[----:B------:R-:W-:Y:S05]  /*7920*/  BSYNC B1 ;  /* 0x0000000000017941 */ /* 0x000fea0003800000 */
.L_x_152:
        /* <DEDUP_REMOVED lines=8> */
.L_x_155:
[----:B------:R-:W-:Y:S05]  /*79b0*/  BSYNC B1 ;  /* 0x0000000000017941 */ /* 0x000fea0003800000 */
.L_x_154:
        /* <DEDUP_REMOVED lines=8> */
.L_x_157:
[----:B------:R-:W-:Y:S05]  /*7a40*/  BSYNC B1 ;  /* 0x0000000000017941 */ /* 0x000fea0003800000 */
.L_x_156:
        /* <DEDUP_REMOVED lines=8> */
.L_x_159:
[----:B------:R-:W-:Y:S05]  /*7ad0*/  BSYNC B1 ;  /* 0x0000000000017941 */ /* 0x000fea0003800000 */
.L_x_158:
        /* <DEDUP_REMOVED lines=8> */
.L_x_161:
[----:B------:R-:W-:Y:S05]  /*7b60*/  BSYNC B1 ;  /* 0x0000000000017941 */ /* 0x000fea0003800000 */
.L_x_160:
        /* <DEDUP_REMOVED lines=13> */
.L_x_163:
[----:B------:R-:W-:Y:S05]  /*7c40*/  BSYNC B1 ;  /* 0x0000000000017941 */ /* 0x000fea0003800000 */
.L_x_162:
        /* <DEDUP_REMOVED lines=8> */
.L_x_165:
[----:B------:R-:W-:Y:S05]  /*7cd0*/  BSYNC B1 ;  /* 0x0000000000017941 */ /* 0x000fea0003800000 */
.L_x_164:
        /* <DEDUP_REMOVED lines=8> */
.L_x_167:
[----:B------:R-:W-:Y:S05]  /*7d60*/  BSYNC B1 ;  /* 0x0000000000017941 */ /* 0x000fea0003800000 */
.L_x_166:
        /* <DEDUP_REMOVED lines=8> */
.L_x_169:
[----:B------:R-:W-:Y:S05]  /*7df0*/  BSYNC B1 ;  /* 0x0000000000017941 */ /* 0x000fea0003800000 */
.L_x_168:
        /* <DEDUP_REMOVED lines=8> */
.L_x_171:
[----:B------:R-:W-:Y:S05]  /*7e80*/  BSYNC B1 ;  /* 0x0000000000017941 */ /* 0x000fea0003800000 */
.L_x_170:
        /* <DEDUP_REMOVED lines=13> */
.L_x_173:
[----:B------:R-:W-:Y:S05]  /*7f60*/  BSYNC B1 ;  /* 0x0000000000017941 */ /* 0x000fea0003800000 */
.L_x_172:
        /* <DEDUP_REMOVED lines=8> */
.L_x_175:
[----:B------:R-:W-:Y:S05]  /*7ff0*/  BSYNC B1 ;  /* 0x0000000000017941 */ /* 0x000fea0003800000 */
.L_x_174:
        /* <DEDUP_REMOVED lines=8> */
.L_x_177:
[----:B------:R-:W-:Y:S05]  /*8080*/  BSYNC B1 ;  /* 0x0000000000017941 */ /* 0x000fea0003800000 */
.L_x_176:
        /* <DEDUP_REMOVED lines=8> */
.L_x_179:
[----:B------:R-:W-:Y:S05]  /*8110*/  BSYNC B1 ;  /* 0x0000000000017941 */ /* 0x000fea0003800000 */
.L_x_178:
        /* <DEDUP_REMOVED lines=8> */
.L_x_181:
[----:B------:R-:W-:Y:S05]  /*81a0*/  BSYNC B1 ;  /* 0x0000000000017941 */ /* 0x000fea0003800000 */
.L_x_180:
        /* <DEDUP_REMOVED lines=13> */
.L_x_183:
[----:B------:R-:W-:Y:S05]  /*8280*/  BSYNC B1 ;  /* 0x0000000000017941 */ /* 0x000fea0003800000 */
.L_x_182:
        /* <DEDUP_REMOVED lines=8> */
.L_x_185:
[----:B------:R-:W-:Y:S05]  /*8310*/  BSYNC B1 ;  /* 0x0000000000017941 */ /* 0x000fea0003800000 */
.L_x_184:
        /* <DEDUP_REMOVED lines=8> */
.L_x_187:
[----:B------:R-:W-:Y:S05]  /*83a0*/  BSYNC B1 ;  /* 0x0000000000017941 */ /* 0x000fea0003800000 */
.L_x_186:
        /* <DEDUP_REMOVED lines=8> */
.L_x_189:
[----:B------:R-:W-:Y:S05]  /*8430*/  BSYNC B1 ;  /* 0x0000000000017941 */ /* 0x000fea0003800000 */
.L_x_188:
        /* <DEDUP_REMOVED lines=8> */
.L_x_191:
[----:B------:R-:W-:Y:S05]  /*84c0*/  BSYNC B1 ;  /* 0x0000000000017941 */ /* 0x000fea0003800000 */
.L_x_190:
        /* <DEDUP_REMOVED lines=13> */
.L_x_193:
[----:B------:R-:W-:Y:S05]  /*85a0*/  BSYNC B1 ;  /* 0x0000000000017941 */ /* 0x000fea0003800000 */
.L_x_192:
        /* <DEDUP_REMOVED lines=8> */
.L_x_195:
[----:B------:R-:W-:Y:S05]  /*8630*/  BSYNC B1 ;  /* 0x0000000000017941 */ /* 0x000fea0003800000 */
.L_x_194:
        /* <DEDUP_REMOVED lines=8> */
.L_x_197:
[----:B------:R-:W-:Y:S05]  /*86c0*/  BSYNC B1 ;  /* 0x0000000000017941 */ /* 0x000fea0003800000 */
.L_x_196:
        /* <DEDUP_REMOVED lines=8> */
.L_x_199:
[----:B------:R-:W-:Y:S05]  /*8750*/  BSYNC B1 ;  /* 0x0000000000017941 */ /* 0x000fea0003800000 */
.L_x_198:
        /* <DEDUP_REMOVED lines=8> */
.L_x_201:
[----:B------:R-:W-:Y:S05]  /*87e0*/  BSYNC B1 ;  /* 0x0000000000017941 */ /* 0x000fea0003800000 */
.L_x_200:
        /* <DEDUP_REMOVED lines=13> */
.L_x_203:
[----:B------:R-:W-:Y:S05]  /*88c0*/  BSYNC B1 ;  /* 0x0000000000017941 */ /* 0x000fea0003800000 */
.L_x_202:
        /* <DEDUP_REMOVED lines=8> */
.L_x_205:
[----:B------:R-:W-:Y:S05]  /*8950*/  BSYNC B1 ;  /* 0x0000000000017941 */ /* 0x000fea0003800000 */
.L_x_204:
        /* <DEDUP_REMOVED lines=8> */
.L_x_207:
[----:B------:R-:W-:Y:S05]  /*89e0*/  BSYNC B1 ;  /* 0x0000000000017941 */ /* 0x000fea0003800000 */
.L_x_206:
        /* <DEDUP_REMOVED lines=8> */
.L_x_209:
[----:B------:R-:W-:Y:S05]  /*8a70*/  BSYNC B1 ;  /* 0x0000000000017941 */ /* 0x000fea0003800000 */
.L_x_208:
        /* <DEDUP_REMOVED lines=8> */
.L_x_211:
[----:B------:R-:W-:Y:S05]  /*8b00*/  BSYNC B1 ;  /* 0x0000000000017941 */ /* 0x000fea0003800000 */
.L_x_210:
        /* <DEDUP_REMOVED lines=13> */
.L_x_213:
[----:B------:R-:W-:Y:S05]  /*8be0*/  BSYNC B1 ;  /* 0x0000000000017941 */ /* 0x000fea0003800000 */
.L_x_212:
        /* <DEDUP_REMOVED lines=8> */
.L_x_215:
[----:B------:R-:W-:Y:S05]  /*8c70*/  BSYNC B1 ;  /* 0x0000000000017941 */ /* 0x000fea0003800000 */
.L_x_214:
        /* <DEDUP_REMOVED lines=8> */
.L_x_217:
[----:B------:R-:W-:Y:S05]  /*8d00*/  BSYNC B1 ;  /* 0x0000000000017941 */ /* 0x000fea0003800000 */
.L_x_216:
        /* <DEDUP_REMOVED lines=8> */
.L_x_219:
[----:B------:R-:W-:Y:S05]  /*8d90*/  BSYNC B1 ;  /* 0x0000000000017941 */ /* 0x000fea0003800000 */
.L_x_218:
        /* <DEDUP_REMOVED lines=8> */
.L_x_221:
[----:B------:R-:W-:Y:S05]  /*8e20*/  BSYNC B1 ;  /* 0x0000000000017941 */ /* 0x000fea0003800000 */
.L_x_220:
        /* <DEDUP_REMOVED lines=13> */
.L_x_223:
[----:B------:R-:W-:Y:S05]  /*8f00*/  BSYNC B1 ;  /* 0x0000000000017941 */ /* 0x000fea0003800000 */
.L_x_222:
        /* <DEDUP_REMOVED lines=8> */
.L_x_225:
[----:B------:R-:W-:Y:S05]  /*8f90*/  BSYNC B1 ;  /* 0x0000000000017941 */ /* 0x000fea0003800000 */
.L_x_224:
        /* <DEDUP_REMOVED lines=8> */
.L_x_227:
[----:B------:R-:W-:Y:S05]  /*9020*/  BSYNC B1 ;  /* 0x0000000000017941 */ /* 0x000fea0003800000 */
.L_x_226:
        /* <DEDUP_REMOVED lines=8> */
.L_x_229:
[----:B------:R-:W-:Y:S05]  /*90b0*/  BSYNC B1 ;  /* 0x0000000000017941 */ /* 0x000fea0003800000 */
.L_x_228:
        /* <DEDUP_REMOVED lines=8> */
.L_x_231:
[----:B------:R-:W-:Y:S05]  /*9140*/  BSYNC B1 ;  /* 0x0000000000017941 */ /* 0x000fea0003800000 */
.L_x_230:
        /* <DEDUP_REMOVED lines=13> */
.L_x_233:
[----:B------:R-:W-:Y:S05]  /*9220*/  BSYNC B1 ;  /* 0x0000000000017941 */ /* 0x000fea0003800000 */
.L_x_232:
        /* <DEDUP_REMOVED lines=8> */
.L_x_235:
[----:B------:R-:W-:Y:S05]  /*92b0*/  BSYNC B1 ;  /* 0x0000000000017941 */ /* 0x000fea0003800000 */
.L_x_234:
        /* <DEDUP_REMOVED lines=8> */
.L_x_237:
[----:B------:R-:W-:Y:S05]  /*9340*/  BSYNC B1 ;  /* 0x0000000000017941 */ /* 0x000fea0003800000 */
.L_x_236:
        /* <DEDUP_REMOVED lines=8> */
.L_x_239:
[----:B------:R-:W-:Y:S05]  /*93d0*/  BSYNC B1 ;  /* 0x0000000000017941 */ /* 0x000fea0003800000 */
.L_x_238:
        /* <DEDUP_REMOVED lines=8> */
.L_x_241:
[----:B------:R-:W-:Y:S05]  /*9460*/  BSYNC B1 ;  /* 0x0000000000017941 */ /* 0x000fea0003800000 */
.L_x_240:
        /* <DEDUP_REMOVED lines=13> */
.L_x_243:
[----:B------:R-:W-:Y:S05]  /*9540*/  BSYNC B1 ;  /* 0x0000000000017941 */ /* 0x000fea0003800000 */
.L_x_242:
        /* <DEDUP_REMOVED lines=8> */
.L_x_245:
[----:B------:R-:W-:Y:S05]  /*95d0*/  BSYNC B1 ;  /* 0x0000000000017941 */ /* 0x000fea0003800000 */
.L_x_244:
        /* <DEDUP_REMOVED lines=8> */
.L_x_247:
[----:B------:R-:W-:Y:S05]  /*9660*/  BSYNC B1 ;  /* 0x0000000000017941 */ /* 0x000fea0003800000 */
.L_x_246:
        /* <DEDUP_REMOVED lines=8> */
.L_x_249:
[----:B------:R-:W-:Y:S05]  /*96f0*/  BSYNC B1 ;  /* 0x0000000000017941 */ /* 0x000fea0003800000 */
.L_x_248:
        /* <DEDUP_REMOVED lines=8> */
.L_x_251:
[----:B------:R-:W-:Y:S05]  /*9780*/  BSYNC B1 ;  /* 0x0000000000017941 */ /* 0x000fea0003800000 */
.L_x_250:
        /* <DEDUP_REMOVED lines=13> */
.L_x_253:
[----:B------:R-:W-:Y:S05]  /*9860*/  BSYNC B1 ;  /* 0x0000000000017941 */ /* 0x000fea0003800000 */
.L_x_252:
        /* <DEDUP_REMOVED lines=8> */
.L_x_255:
[----:B------:R-:W-:Y:S05]  /*98f0*/  BSYNC B1 ;  /* 0x0000000000017941 */ /* 0x000fea0003800000 */
.L_x_254:
        /* <DEDUP_REMOVED lines=8> */
.L_x_257:
[----:B------:R-:W-:Y:S05]  /*9980*/  BSYNC B1 ;  /* 0x0000000000017941 */ /* 0x000fea0003800000 */
.L_x_256:
        /* <DEDUP_REMOVED lines=8> */
.L_x_259:
[----:B------:R-:W-:Y:S05]  /*9a10*/  BSYNC B1 ;  /* 0x0000000000017941 */ /* 0x000fea0003800000 */
.L_x_258:
        /* <DEDUP_REMOVED lines=8> */
.L_x_261:
[----:B------:R-:W-:Y:S05]  /*9aa0*/  BSYNC B1 ;  /* 0x0000000000017941 */ /* 0x000fea0003800000 */
.L_x_260:
        /* <DEDUP_REMOVED lines=13> */
.L_x_263:
[----:B------:R-:W-:Y:S05]  /*9b80*/  BSYNC B1 ;  /* 0x0000000000017941 */ /* 0x000fea0003800000 */
.L_x_262:
        /* <DEDUP_REMOVED lines=8> */
.L_x_265:
[----:B------:R-:W-:Y:S05]  /*9c10*/  BSYNC B1 ;  /* 0x0000000000017941 */ /* 0x000fea0003800000 */
.L_x_264:
        /* <DEDUP_REMOVED lines=8> */
.L_x_267:
[----:B------:R-:W-:Y:S05]  /*9ca0*/  BSYNC B1 ;  /* 0x0000000000017941 */ /* 0x000fea0003800000 */
.L_x_266:
        /* <DEDUP_REMOVED lines=8> */
.L_x_269:
[----:B------:R-:W-:Y:S05]  /*9d30*/  BSYNC B1 ;  /* 0x0000000000017941 */ /* 0x000fea0003800000 */
.L_x_268:
        /* <DEDUP_REMOVED lines=8> */
.L_x_271:
[----:B------:R-:W-:Y:S05]  /*9dc0*/  BSYNC B1 ;  /* 0x0000000000017941 */ /* 0x000fea0003800000 */
.L_x_270:
[----:B-1----:R-:W2:Y:S01]  /*9dd0*/  LDL.LU R3, [R1+0x1e0] ;  /* 0x0001e00001037983 */ /* 0x002ea20000300800 */
[C---:B------:R-:W-:Y:S01]  /*9de0*/  ISETP.LT.OR P2, PT, R0.reuse, 0xf2, !P1 ;  /* 0x000000f20000780c */ /* 0x040fe20004f41670 */
[----:B------:R-:W-:Y:S01]  /*9df0*/  BSSY B1, `(.L_x_272) ;  /* 0x000000c000017945 */ /* 0x000fe20003800000 */
[----:B------:R-:W-:Y:S02]  /*9e00*/  ISETP.LT.OR P6, PT, R0, 0xf9, !P1 ;  /* 0x000000f90000780c */ /* 0x000fe40004fc1670 */
[----:B------:R-:W-:Y:S02]  /*9e10*/  IADD3 R161, P3, R158, 0x80, RZ ;  /* 0x000000809ea17810 */ /* 0x000fe40007f7e0ff */
        /* <DEDUP_REMOVED lines=9> */
.L_x_273:
[----:B------:R-:W-:Y:S05]  /*9eb0*/  BSYNC B1 ;  /* 0x0000000000017941 */ /* 0x000fea0003800000 */
.L_x_272:
        /* <DEDUP_REMOVED lines=8> */
.L_x_275:
[----:B------:R-:W-:Y:S05]  /*9f40*/  BSYNC B1 ;  /* 0x0000000000017941 */ /* 0x000fea0003800000 */
.L_x_274:
        /* <DEDUP_REMOVED lines=8> */
.L_x_277:
[----:B------:R-:W-:Y:S05]  /*9fd0*/  BSYNC B1 ;  /* 0x0000000000017941 */ /* 0x000fea0003800000 */
.L_x_276:
        /* <DEDUP_REMOVED lines=8> */
.L_x_279:
[----:B------:R-:W-:Y:S05]  /*a060*/  BSYNC B1 ;  /* 0x0000000000017941 */ /* 0x000fea0003800000 */
.L_x_278:
[----:B-1----:R-:W2:Y:S01]  /*a070*/  LDL.LU R3, [R1+0x1f0] ;  /* 0x0001f00001037983 */ /* 0x002ea20000300800 */
[----:B------:R-:W-:Y:S01]  /*a080*/  BSSY B1, `(.L_x_280) ;  /* 0x0000008000017945 */ /* 0x000fe20003800000 */
[----:B------:R-:W-:-:S04]  /*a090*/  IMAD.WIDE.U32 R158, R161, R20, R156 ;  /* 0x00000014a19e7225 */ /* 0x000fc800078e009c */
[----:B--2---:R-:W-:-:S05]  /*a0a0*/  @!P6 IMAD R3, R3, R17, R2 ;  /* 0x000000110303e224 */ /* 0x004fca00078e0202 */
[----:B------:R1:W-:Y:S01]  /*a0b0*/  @!P6 STG.E.U8 desc[UR36][R4.64+0xf8], R3 ;  /* 0x0000f8030400e986 */ /* 0x0003e2000c101124 */
[----:B------:R-:W-:Y:S05]  /*a0c0*/  @P1 BRA `(.L_x_281) ;  /* 0x00000000000c1947 */ /* 0x000fea0003800000 */
[----:B------:R-:W1:Y:S02]  /*a0d0*/  LDG.E.U8 R16, desc[UR36][R14.64+0xf9] ;  /* 0x0000f9240e107981 */ /* 0x000e64000c1e1100 */
[----:B-1----:R-:W-:-:S05]  /*a0e0*/  PRMT R3, R16, 0x8880, RZ ;  /* 0x0000888010037816 */ /* 0x002fca00000000ff */
[----:B------:R-:W-:-:S07]  /*a0f0*/  IMAD R2, R3, R18, RZ ;  /* 0x0000001203027224 */ /* 0x000fce00078e02ff */
.L_x_281:
[----:B------:R-:W-:Y:S05]  /*a100*/  BSYNC B1 ;  /* 0x0000000000017941 */ /* 0x000fea0003800000 */
.L_x_280:
[----:B-1----:R-:W2:Y:S01]  /*a110*/  LDL.LU R3, [R1+0x1f4] ;  /* 0x0001f40001037983 */ /* 0x002ea20000300800 */
[----:B------:R-:W-:Y:S01]  /*a120*/  IMAD.WIDE.U32 R156, R161, R20, R152 ;  /* 0x00000014a19c7225 */ /* 0x000fe200078e0098 */
[----:B------:R-:W-:Y:S01]  /*a130*/  ISETP.GE.AND P2, PT, R19, 0x81, PT ;  /* 0x000000811300780c */ /* 0x000fe20003f46270 */
[----:B------:R-:W-:Y:S01]  /*a140*/  BSSY B1, `(.L_x_282) ;  /* 0x000000e000017945 */ /* 0x000fe20003800000 */
[-C--:B------:R-:W-:Y:S01]  /*a150*/  IADD3 R154, P5, P4, R154, R22.reuse, R158 ;  /* 0x000000169a9a7210 */ /* 0x080fe20007cbe09e */
[----:B0-----:R-:W-:Y:S01]  /*a160*/  IMAD.X R15, RZ, RZ, UR9, P3 ;  /* 0x00000009ff0f7e24 */ /* 0x001fe200098e06ff */
[----:B------:R-:W-:Y:S02]  /*a170*/  ISETP.LT.OR P6, PT, R0, 0x1, !P2 ;  /* 0x000000010000780c */ /* 0x000fe400057c1670 */
[----:B------:R-:W-:Y:S01]  /*a180*/  IADD3 R14, P3, R156, R22, RZ ;  /* 0x000000169c0e7210 */ /* 0x000fe20007f7e0ff */
[----:B------:R-:W-:Y:S02]  /*a190*/  IMAD R20, R15, R20, RZ ;  /* 0x000000140f147224 */ /* 0x000fe400078e02ff */
[----:B--2---:R-:W-:-:S05]  /*a1a0*/  @!P1 IMAD R3, R3, R17, R2 ;  /* 0x0000001103039224 */ /* 0x004fca00078e0202 */
[----:B------:R0:W-:Y:S01]  /*a1b0*/  @!P1 STG.E.U8 desc[UR36][R4.64+0xf9], R3 ;  /* 0x0000f90304009986 */ /* 0x0001e2000c101124 */
[C---:B------:R-:W-:Y:S02]  /*a1c0*/  ISETP.LT.OR P1, PT, R0.reuse, 0xf9, !P0 ;  /* 0x000000f90000780c */ /* 0x040fe40004721670 */
[----:B------:R-:W-:-:S11]  /*a1d0*/  ISETP.LT.OR P0, PT, R0, 0xfa, !P0 ;  /* 0x000000fa0000780c */ /* 0x000fd60004701670 */
[----:B0-----:R-:W-:Y:S05]  /*a1e0*/  @P1 BRA `(.L_x_283) ;  /* 0x00000000000c1947 */ /* 0x001fea0003800000 */
[----:B------:R-:W2:Y:S02]  /*a1f0*/  LDG.E.U8 R16, desc[UR36][R12.64+0xf8] ;  /* 0x0000f8240c107981 */ /* 0x000ea4000c1e1100 */
[----:B--2---:R-:W-:-:S05]  /*a200*/  PRMT R3, R16, 0x8880, RZ ;  /* 0x0000888010037816 */ /* 0x004fca00000000ff */
[----:B------:R-:W-:-:S07]  /*a210*/  IMAD R2, R3, R18, RZ ;  /* 0x0000001203027224 */ /* 0x000fce00078e02ff */
.L_x_283:
[----:B------:R-:W-:Y:S05]  /*a220*/  BSYNC B1 ;  /* 0x0000000000017941 */ /* 0x000fea0003800000 */
.L_x_282:
[----:B------:R-:W2:Y:S01]  /*a230*/  LDL.LU R3, [R1+0x1f8] ;  /* 0x0001f80001037983 */ /* 0x000ea20000300800 */
[----:B------:R-:W-:Y:S01]  /*a240*/  BSSY B1, `(.L_x_284) ;  /* 0x0000008000017945 */ /* 0x000fe20003800000 */
[----:B------:R-:W-:Y:S02]  /*a250*/  IMAD R21, R161, R21, R20 ;  /* 0x00000015a1157224 */ /* 0x000fe400078e0214 */
[----:B--2---:R-:W-:-:S05]  /*a260*/  @!P1 IMAD R3, R3, R17, R2 ;  /* 0x0000001103039224 */ /* 0x004fca00078e0202 */
[----:B------:R0:W-:Y:S01]  /*a270*/  @!P1 STG.E.U8 desc[UR36][R10.64+0xf8], R3 ;  /* 0x0000f8030a009986 */ /* 0x0001e2000c101124 */
[----:B------:R-:W-:Y:S05]  /*a280*/  @P0 BRA `(.L_x_285) ;  /* 0x00000000000c0947 */ /* 0x000fea0003800000 */
[----:B------:R-:W0:Y:S02]  /*a290*/  LDG.E.U8 R16, desc[UR36][R12.64+0xf9] ;  /* 0x0000f9240c107981 */ /* 0x000e24000c1e1100 */
[----:B0-----:R-:W-:-:S05]  /*a2a0*/  PRMT R3, R16, 0x8880, RZ ;  /* 0x0000888010037816 */ /* 0x001fca00000000ff */
[----:B------:R-:W-:-:S07]  /*a2b0*/  IMAD R2, R3, R18, RZ ;  /* 0x0000001203027224 */ /* 0x000fce00078e02ff */
.L_x_285:
[----:B------:R-:W-:Y:S05]  /*a2c0*/  BSYNC B1 ;  /* 0x0000000000017941 */ /* 0x000fea0003800000 */
.L_x_284:
[----:B0-----:R-:W2:Y:S01]  /*a2d0*/  LDL.LU R3, [R1+0x1fc] ;  /* 0x0001fc0001037983 */ /* 0x001ea20000300800 */
[----:B------:R-:W-:Y:S01]  /*a2e0*/  BSSY B1, `(.L_x_286) ;  /* 0x0000009000017945 */ /* 0x000fe20003800000 */
[----:B------:R-:W-:Y:S01]  /*a2f0*/  IADD3.X R15, R23, R157, R21, P3, !PT ;  /* 0x0000009d170f7210 */ /* 0x000fe20001ffe415 */
[----:B------:R-:W-:Y:S02]  /*a300*/  IMAD.IADD R158, R21, 0x1, R159 ;  /* 0x00000001159e7824 */ /* 0x000fe400078e029f */
[----:B--2---:R-:W-:-:S05]  /*a310*/  @!P0 IMAD R3, R3, R17, R2 ;  /* 0x0000001103038224 */ /* 0x004fca00078e0202 */
[----:B------:R0:W-:Y:S01]  /*a320*/  @!P0 STG.E.U8 desc[UR36][R10.64+0xf9], R3 ;  /* 0x0000f9030a008986 */ /* 0x0001e2000c101124 */
[----:B------:R-:W-:Y:S05]  /*a330*/  @P6 BRA `(.L_x_287) ;  /* 0x00000000000c6947 */ /* 0x000fea0003800000 */
[----:B------:R-:W0:Y:S02]  /*a340*/  LDG.E.U8 R16, desc[UR36][R14.64] ;  /* 0x000000240e107981 */ /* 0x000e24000c1e1100 */
[----:B0-----:R-:W-:-:S05]  /*a350*/  PRMT R3, R16, 0x8880, RZ ;  /* 0x0000888010037816 */ /* 0x001fca00000000ff */
[----:B------:R-:W-:-:S07]  /*a360*/  IMAD R2, R3, R18, RZ ;  /* 0x0000001203027224 */ /* 0x000fce00078e02ff */
.L_x_287:
[----:B------:R-:W-:Y:S05]  /*a370*/  BSYNC B1 ;  /* 0x0000000000017941 */ /* 0x000fea0003800000 */
.L_x_286:
[----:B------:R-:W-:Y:S01]  /*a380*/  ISETP.LT.OR P3, PT, R0, 0x2, !P2 ;  /* 0x000000020000780c */ /* 0x000fe20005761670 */
[----:B0-----:R-:W-:Y:S01]  /*a390*/  @!P6 IMAD R3, R24, R17, R2 ;  /* 0x000000111803e224 */ /* 0x001fe200078e0202 */
[----:B------:R-:W-:Y:S01]  /*a3a0*/  ISETP.GE.AND P0, PT, R19, 0x89, PT ;  /* 0x000000891300780c */ /* 0x000fe20003f06270 */
[----:B------:R-:W-:Y:S01]  /*a3b0*/  BSSY B1, `(.L_x_288) ;  /* 0x000000b000017945 */ /* 0x000fe20003800000 */
[----:B------:R-:W-:Y:S02]  /*a3c0*/  IADD3.X R155, R153, R23, R158, P5, P4 ;  /* 0x00000017999b7210 */ /* 0x000fe40002fe849e */
[----:B------:R0:W-:Y:S01]  /*a3d0*/  @!P6 STG.E.U8 desc[UR36][R6.64], R3 ;  /* 0x000000030600e986 */ /* 0x0001e2000c101124 */
[C---:B------:R-:W-:Y:S02]  /*a3e0*/  ISETP.LT.OR P4, PT, R0.reuse, 0x1, !P0 ;  /* 0x000000010000780c */ /* 0x040fe40004781670 */
[C---:B------:R-:W-:Y:S02]  /*a3f0*/  ISETP.LT.OR P5, PT, R0.reuse, 0x2, !P0 ;  /* 0x000000020000780c */ /* 0x040fe400047a1670 */
[----:B------:R-:W-:-:S02]  /*a400*/  ISETP.LT.OR P6, PT, R0, 0x9, !P2 ;  /* 0x000000090000780c */ /* 0x000fc400057c1670 */
[----:B------:R-:W-:Y:S01]  /*a410*/  ISETP.LT.OR P1, PT, R0, 0xa, !P2 ;  /* 0x0000000a0000780c */ /* 0x000fe20005721670 */
[----:B------:R-:W-:-:S12]  /*a420*/  @P3 BRA `(.L_x_289) ;  /* 0x00000000000c3947 */ /* 0x000fd80003800000 */
[----:B------:R-:W0:Y:S02]  /*a430*/  LDG.E.U8 R16, desc[UR36][R14.64+0x1] ;  /* 0x000001240e107981 */ /* 0x000e24000c1e1100 */
[----:B0-----:R-:W-:-:S05]  /*a440*/  PRMT R3, R16, 0x8880, RZ ;  /* 0x0000888010037816 */ /* 0x001fca00000000ff */
[----:B------:R-:W-:-:S07]  /*a450*/  IMAD R2, R3, R18, RZ ;  /* 0x0000001203027224 */ /* 0x000fce00078e02ff */
.L_x_289:
[----:B------:R-:W-:Y:S05]  /*a460*/  BSYNC B1 ;  /* 0x0000000000017941 */ /* 0x000fea0003800000 */
.L_x_288:
[----:B------:R-:W-:Y:S01]  /*a470*/  @!P3 IMAD R25, R25, R17, R2 ;  /* 0x000000111919b224 */ /* 0x000fe200078e0202 */
[----:B------:R-:W-:Y:S04]  /*a480*/  BSSY B1, `(.L_x_290) ;  /* 0x0000006000017945 */ /* 0x000fe80003800000 */
[----:B------:R1:W-:Y:S01]  /*a490*/  @!P3 STG.E.U8 desc[UR36][R6.64+0x1], R25 ;  /* 0x000001190600b986 */ /* 0x0003e2000c101124 */
[----:B------:R-:W-:Y:S05]  /*a4a0*/  @P4 BRA `(.L_x_291) ;  /* 0x00000000000c4947 */ /* 0x000fea0003800000 */
[----:B------:R-:W0:Y:S02]  /*a4b0*/  LDG.E.U8 R16, desc[UR36][R154.64] ;  /* 0x000000249a107981 */ /* 0x000e24000c1e1100 */
[----:B0-----:R-:W-:-:S05]  /*a4c0*/  PRMT R3, R16, 0x8880, RZ ;  /* 0x0000888010037816 */ /* 0x001fca00000000ff */
[----:B------:R-:W-:-:S07]  /*a4d0*/  IMAD R2, R3, R18, RZ ;  /* 0x0000001203027224 */ /* 0x000fce00078e02ff */
.L_x_291:
[----:B------:R-:W-:Y:S05]  /*a4e0*/  BSYNC B1 ;  /* 0x0000000000017941 */ /* 0x000fea0003800000 */
.L_x_290:
[----:B0-----:R-:W-:Y:S01]  /*a4f0*/  @!P4 IMAD R3, R26, R17, R2 ;  /* 0x000000111a03c224 */ /* 0x001fe200078e0202 */
[----:B------:R-:W-:Y:S04]  /*a500*/  BSSY B1, `(.L_x_292) ;  /* 0x0000006000017945 */ /* 0x000fe80003800000 */
[----:B------:R0:W-:Y:S01]  /*a510*/  @!P4 STG.E.U8 desc[UR36][R8.64], R3 ;  /* 0x000000030800c986 */ /* 0x0001e2000c101124 */
[----:B------:R-:W-:Y:S05]  /*a520*/  @P5 BRA `(.L_x_293) ;  /* 0x00000000000c5947 */ /* 0x000fea0003800000 */
[----:B------:R-:W0:Y:S02]  /*a530*/  LDG.E.U8 R16, desc[UR36][R154.64+0x1] ;  /* 0x000001249a107981 */ /* 0x000e24000c1e1100 */
[----:B0-----:R-:W-:-:S05]  /*a540*/  PRMT R3, R16, 0x8880, RZ ;  /* 0x0000888010037816 */ /* 0x001fca00000000ff */
[----:B------:R-:W-:-:S07]  /*a550*/  IMAD R2, R3, R18, RZ ;  /* 0x0000001203027224 */ /* 0x000fce00078e02ff */
.L_x_293:
[----:B------:R-:W-:Y:S05]  /*a560*/  BSYNC B1 ;  /* 0x0000000000017941 */ /* 0x000fea0003800000 */
.L_x_292:
[----:B------:R-:W-:Y:S01]  /*a570*/  @!P5 IMAD R27, R27, R17, R2 ;  /* 0x000000111b1bd224 */ /* 0x000fe200078e0202 */
[----:B------:R-:W-:Y:S04]  /*a580*/  BSSY B1, `(.L_x_294) ;  /* 0x0000006000017945 */ /* 0x000fe80003800000 */
[----:B------:R2:W-:Y:S01]  /*a590*/  @!P5 STG.E.U8 desc[UR36][R8.64+0x1], R27 ;  /* 0x0000011b0800d986 */ /* 0x0005e2000c101124 */
[----:B------:R-:W-:Y:S05]  /*a5a0*/  @P6 BRA `(.L_x_295) ;  /* 0x00000000000c6947 */ /* 0x000fea0003800000 */
[----:B------:R-:W0:Y:S02]  /*a5b0*/  LDG.E.U8 R16, desc[UR36][R14.64+0x8] ;  /* 0x000008240e107981 */ /* 0x000e24000c1e1100 */
[----:B0-----:R-:W-:-:S05]  /*a5c0*/  PRMT R3, R16, 0x8880, RZ ;  /* 0x0000888010037816 */ /* 0x001fca00000000ff */
[----:B------:R-:W-:-:S07]  /*a5d0*/  IMAD R2, R3, R18, RZ ;  /* 0x0000001203027224 */ /* 0x000fce00078e02ff */
.L_x_295:
[----:B------:R-:W-:Y:S05]  /*a5e0*/  BSYNC B1 ;  /* 0x0000000000017941 */ /* 0x000fea0003800000 */
.L_x_294:
[----:B0-----:R-:W-:Y:S01]  /*a5f0*/  @!P6 IMAD R3, R28, R17, R2 ;  /* 0x000000111c03e224 */ /* 0x001fe200078e0202 */
[----:B------:R-:W-:Y:S04]  /*a600*/  BSSY B1, `(.L_x_296) ;  /* 0x0000006000017945 */ /* 0x000fe80003800000 */
[----:B------:R0:W-:Y:S01]  /*a610*/  @!P6 STG.E.U8 desc[UR36][R6.64+0x8], R3 ;  /* 0x000008030600e986 */ /* 0x0001e2000c101124 */
[----:B------:R-:W-:Y:S05]  /*a620*/  @P1 BRA `(.L_x_297) ;  /* 0x00000000000c1947 */ /* 0x000fea0003800000 */
[----:B------:R-:W0:Y:S02]  /*a630*/  LDG.E.U8 R16, desc[UR36][R14.64+0x9] ;  /* 0x000009240e107981 */ /* 0x000e24000c1e1100 */
[----:B0-----:R-:W-:-:S05]  /*a640*/  PRMT R3, R16, 0x8880, RZ ;  /* 0x0000888010037816 */ /* 0x001fca00000000ff */
[----:B------:R-:W-:-:S07]  /*a650*/  IMAD R2, R3, R18, RZ ;  /* 0x0000001203027224 */ /* 0x000fce00078e02ff */
.L_x_297:
[----:B------:R-:W-:Y:S05]  /*a660*/  BSYNC B1 ;  /* 0x0000000000017941 */ /* 0x000fea0003800000 */
.L_x_296:
[C---:B------:R-:W-:Y:S01]  /*a670*/  ISETP.LT.OR P4, PT, R0.reuse, 0x9, !P0 ;  /* 0x000000090000780c */ /* 0x040fe20004781670 */
[----:B------:R-:W-:Y:S01]  /*a680*/  @!P1 IMAD R29, R29, R17, R2 ;  /* 0x000000111d1d9224 */ /* 0x000fe200078e0202 */
[----:B------:R-:W-:Y:S01]  /*a690*/  BSSY B1, `(.L_x_298) ;  /* 0x000000a000017945 */ /* 0x000fe20003800000 */
[C---:B------:R-:W-:Y:S02]  /*a6a0*/  ISETP.LT.OR P3, PT, R0.reuse, 0xa, !P0 ;  /* 0x0000000a0000780c */ /* 0x040fe40004761670 */
[C---:B------:R-:W-:Y:S01]  /*a6b0*/  ISETP.LT.OR P5, PT, R0.reuse, 0x11, !P2 ;  /* 0x000000110000780c */ /* 0x040fe200057a1670 */
[----:B------:R3:W-:Y:S01]  /*a6c0*/  @!P1 STG.E.U8 desc[UR36][R6.64+0x9], R29 ;  /* 0x0000091d06009986 */ /* 0x0007e2000c101124 */
[C---:B------:R-:W-:Y:S02]  /*a6d0*/  ISETP.LT.OR P6, PT, R0.reuse, 0x12, !P2 ;  /* 0x000000120000780c */ /* 0x040fe400057c1670 */
[----:B------:R-:W-:-:S04]  /*a6e0*/  ISETP.LT.OR P1, PT, R0, 0x11, !P0 ;  /* 0x000000110000780c */ /* 0x000fc80004721670 */
[----:B------:R-:W-:Y:S09]  /*a6f0*/  @P4 BRA `(.L_x_299) ;  /* 0x00000000000c4947 */ /* 0x000ff20003800000 */
[----:B------:R-:W0:Y:S02]  /*a700*/  LDG.E.U8 R16, desc[UR36][R154.64+0x8] ;  /* 0x000008249a107981 */ /* 0x000e24000c1e1100 */
[----:B0-----:R-:W-:-:S05]  /*a710*/  PRMT R3, R16, 0x8880, RZ ;  /* 0x0000888010037816 */ /* 0x001fca00000000ff */
[----:B------:R-:W-:-:S07]  /*a720*/  IMAD R2, R3, R18, RZ ;  /* 0x0000001203027224 */ /* 0x000fce00078e02ff */
.L_x_299:
[----:B------:R-:W-:Y:S05]  /*a730*/  BSYNC B1 ;  /* 0x0000000000017941 */ /* 0x000fea0003800000 */
.L_x_298:
[----:B0-----:R-:W-:Y:S01]  /*a740*/  @!P4 IMAD R3, R30, R17, R2 ;  /* 0x000000111e03c224 */ /* 0x001fe200078e0202 */
[----:B------:R-:W-:Y:S04]  /*a750*/  BSSY B1, `(.L_x_300) ;  /* 0x0000006000017945 */ /* 0x000fe80003800000 */
[----:B------:R0:W-:Y:S01]  /*a760*/  @!P4 STG.E.U8 desc[UR36][R8.64+0x8], R3 ;  /* 0x000008030800c986 */ /* 0x0001e2000c101124 */
[----:B------:R-:W-:Y:S05]  /*a770*/  @P3 BRA `(.L_x_301) ;  /* 0x00000000000c3947 */ /* 0x000fea0003800000 */
[----:B------:R-:W0:Y:S02]  /*a780*/  LDG.E.U8 R16, desc[UR36][R154.64+0x9] ;  /* 0x000009249a107981 */ /* 0x000e24000c1e1100 */
[----:B0-----:R-:W-:-:S05]  /*a790*/  PRMT R3, R16, 0x8880, RZ ;  /* 0x0000888010037816 */ /* 0x001fca00000000ff */
[----:B------:R-:W-:-:S07]  /*a7a0*/  IMAD R2, R3, R18, RZ ;  /* 0x0000001203027224 */ /* 0x000fce00078e02ff */
.L_x_301:
[----:B------:R-:W-:Y:S05]  /*a7b0*/  BSYNC B1 ;  /* 0x0000000000017941 */ /* 0x000fea0003800000 */
.L_x_300:
[----:B------:R-:W-:Y:S01]  /*a7c0*/  @!P3 IMAD R31, R31, R17, R2 ;  /* 0x000000111f1fb224 */ /* 0x000fe200078e0202 */
[----:B------:R-:W-:Y:S04]  /*a7d0*/  BSSY B1, `(.L_x_302) ;  /* 0x0000006000017945 */ /* 0x000fe80003800000 */
[----:B------:R4:W-:Y:S01]  /*a7e0*/  @!P3 STG.E.U8 desc[UR36][R8.64+0x9], R31 ;  /* 0x0000091f0800b986 */ /* 0x0009e2000c101124 */
[----:B------:R-:W-:Y:S05]  /*a7f0*/  @P5 BRA `(.L_x_303) ;  /* 0x00000000000c5947 */ /* 0x000fea0003800000 */
[----:B------:R-:W0:Y:S02]  /*a800*/  LDG.E.U8 R16, desc[UR36][R14.64+0x10] ;  /* 0x000010240e107981 */ /* 0x000e24000c1e1100 */
[----:B0-----:R-:W-:-:S05]  /*a810*/  PRMT R3, R16, 0x8880, RZ ;  /* 0x0000888010037816 */ /* 0x001fca00000000ff */
[----:B------:R-:W-:-:S07]  /*a820*/  IMAD R2, R3, R18, RZ ;  /* 0x0000001203027224 */ /* 0x000fce00078e02ff */
.L_x_303:
[----:B------:R-:W-:Y:S05]  /*a830*/  BSYNC B1 ;  /* 0x0000000000017941 */ /* 0x000fea0003800000 */
.L_x_302:
[----:B0-----:R-:W-:Y:S01]  /*a840*/  @!P5 IMAD R3, R32, R17, R2 ;  /* 0x000000112003d224 */ /* 0x001fe200078e0202 */
[----:B------:R-:W-:Y:S04]  /*a850*/  BSSY B1, `(.L_x_304) ;  /* 0x0000006000017945 */ /* 0x000fe80003800000 */
[----:B------:R0:W-:Y:S01]  /*a860*/  @!P5 STG.E.U8 desc[UR36][R6.64+0x10], R3 ;  /* 0x000010030600d986 */ /* 0x0001e2000c101124 */
[----:B------:R-:W-:Y:S05]  /*a870*/  @P6 BRA `(.L_x_305) ;  /* 0x00000000000c6947 */ /* 0x000fea0003800000 */
[----:B------:R-:W0:Y:S02]  /*a880*/  LDG.E.U8 R16, desc[UR36][R14.64+0x11] ;  /* 0x000011240e107981 */ /* 0x000e24000c1e1100 */
[----:B0-----:R-:W-:-:S05]  /*a890*/  PRMT R3, R16, 0x8880, RZ ;  /* 0x0000888010037816 */ /* 0x001fca00000000ff */
[----:B------:R-:W-:-:S07]  /*a8a0*/  IMAD R2, R3, R18, RZ ;  /* 0x0000001203027224 */ /* 0x000fce00078e02ff */
.L_x_305:
[----:B------:R-:W-:Y:S05]  /*a8b0*/  BSYNC B1 ;  /* 0x0000000000017941 */ /* 0x000fea0003800000 */
.L_x_304:
[----:B------:R-:W-:Y:S01]  /*a8c0*/  @!P6 IMAD R33, R33, R17, R2 ;  /* 0x000000112121e224 */ /* 0x000fe200078e0202 */
[----:B------:R-:W-:Y:S04]  /*a8d0*/  BSSY B1, `(.L_x_306) ;  /* 0x0000006000017945 */ /* 0x000fe80003800000 */
[----:B------:R0:W-:Y:S01]  /*a8e0*/  @!P6 STG.E.U8 desc[UR36][R6.64+0x11], R33 ;  /* 0x000011210600e986 */ /* 0x0001e2000c101124 */
[----:B------:R-:W-:Y:S05]  /*a8f0*/  @P1 BRA `(.L_x_307) ;  /* 0x00000000000c1947 */ /* 0x000fea0003800000 */
[----:B------:R-:W0:Y:S02]  /*a900*/  LDG.E.U8 R16, desc[UR36][R154.64+0x10] ;  /* 0x000010249a107981 */ /* 0x000e24000c1e1100 */
[----:B0-----:R-:W-:-:S05]  /*a910*/  PRMT R3, R16, 0x8880, RZ ;  /* 0x0000888010037816 */ /* 0x001fca00000000ff */
[----:B------:R-:W-:-:S07]  /*a920*/  IMAD R2, R3, R18, RZ ;  /* 0x0000001203027224 */ /* 0x000fce00078e02ff */
.L_x_307:
[----:B------:R-:W-:Y:S05]  /*a930*/  BSYNC B1 ;  /* 0x0000000000017941 */ /* 0x000fea0003800000 */
.L_x_306:
[----:B------:R-:W-:Y:S01]  /*a940*/  ISETP.LT.OR P4, PT, R0, 0x12, !P0 ;  /* 0x000000120000780c */ /* 0x000fe20004781670 */
[----:B0-----:R-:W-:Y:S01]  /*a950*/  @!P1 IMAD R3, R34, R17, R2 ;  /* 0x0000001122039224 */ /* 0x001fe200078e0202 */
        /* <DEDUP_REMOVED lines=10> */
.L_x_309:
[----:B------:R-:W-:Y:S05]  /*aa00*/  BSYNC B1 ;  /* 0x0000000000017941 */ /* 0x000fea0003800000 */
.L_x_308:
[----:B------:R-:W-:Y:S01]  /*aa10*/  @!P4 IMAD R35, R35, R17, R2 ;  /* 0x000000112323c224 */ /* 0x000fe200078e0202 */
[----:B------:R-:W-:Y:S04]  /*aa20*/  BSSY B1, `(.L_x_310) ;  /* 0x0000006000017945 */ /* 0x000fe80003800000 */
[----:B------:R0:W-:Y:S01]  /*aa30*/  @!P4 STG.E.U8 desc[UR36][R8.64+0x11], R35 ;  /* 0x000011230800c986 */ /* 0x0001e2000c101124 */
[----:B------:R-:W-:Y:S05]  /*aa40*/  @P3 BRA `(.L_x_311) ;  /* 0x00000000000c3947 */ /* 0x000fea0003800000 */
[----:B------:R-:W0:Y:S02]  /*aa50*/  LDG.E.U8 R16, desc[UR36][R14.64+0x18] ;  /* 0x000018240e107981 */ /* 0x000e24000c1e1100 */
[----:B0-----:R-:W-:-:S05]  /*aa60*/  PRMT R3, R16, 0x8880, RZ ;  /* 0x0000888010037816 */ /* 0x001fca00000000ff */
[----:B------:R-:W-:-:S07]  /*aa70*/  IMAD R2, R3, R18, RZ ;  /* 0x0000001203027224 */ /* 0x000fce00078e02ff */
.L_x_311:
[----:B------:R-:W-:Y:S05]  /*aa80*/  BSYNC B1 ;  /* 0x0000000000017941 */ /* 0x000fea0003800000 */
.L_x_310:
[----:B0-----:R-:W-:Y:S01]  /*aa90*/  @!P3 IMAD R3, R36, R17, R2 ;  /* 0x000000112403b224 */ /* 0x001fe200078e0202 */
[----:B------:R-:W-:Y:S04]  /*aaa0*/  BSSY B1, `(.L_x_312) ;  /* 0x0000006000017945 */ /* 0x000fe80003800000 */
[----:B------:R0:W-:Y:S01]  /*aab0*/  @!P3 STG.E.U8 desc[UR36][R6.64+0x18], R3 ;  /* 0x000018030600b986 */ /* 0x0001e2000c101124 */
[----:B------:R-:W-:Y:S05]  /*aac0*/  @P5 BRA `(.L_x_313) ;  /* 0x00000000000c5947 */ /* 0x000fea0003800000 */
[----:B------:R-:W0:Y:S02]  /*aad0*/  LDG.E.U8 R16, desc[UR36][R14.64+0x19] ;  /* 0x000019240e107981 */ /* 0x000e24000c1e1100 */
[----:B0-----:R-:W-:-:S05]  /*aae0*/  PRMT R3, R16, 0x8880, RZ ;  /* 0x0000888010037816 */ /* 0x001fca00000000ff */
[----:B------:R-:W-:-:S07]  /*aaf0*/  IMAD R2, R3, R18, RZ ;  /* 0x0000001203027224 */ /* 0x000fce00078e02ff */
.L_x_313:
[----:B------:R-:W-:Y:S05]  /*ab00*/  BSYNC B1 ;  /* 0x0000000000017941 */ /* 0x000fea0003800000 */
.L_x_312:
[----:B------:R-:W-:Y:S01]  /*ab10*/  @!P5 IMAD R37, R37, R17, R2 ;  /* 0x000000112525d224 */ /* 0x000fe200078e0202 */
[----:B------:R-:W-:Y:S04]  /*ab20*/  BSSY B1, `(.L_x_314) ;  /* 0x0000006000017945 */ /* 0x000fe80003800000 */
[----:B------:R0:W-:Y:S01]  /*ab30*/  @!P5 STG.E.U8 desc[UR36][R6.64+0x19], R37 ;  /* 0x000019250600d986 */ /* 0x0001e2000c101124 */
[----:B------:R-:W-:Y:S05]  /*ab40*/  @P6 BRA `(.L_x_315) ;  /* 0x00000000000c6947 */ /* 0x000fea0003800000 */
[----:B------:R-:W0:Y:S02]  /*ab50*/  LDG.E.U8 R16, desc[UR36][R154.64+0x18] ;  /* 0x000018249a107981 */ /* 0x000e24000c1e1100 */
[----:B0-----:R-:W-:-:S05]  /*ab60*/  PRMT R3, R16, 0x8880, RZ ;  /* 0x0000888010037816 */ /* 0x001fca00000000ff */
[----:B------:R-:W-:-:S07]  /*ab70*/  IMAD R2, R3, R18, RZ ;  /* 0x0000001203027224 */ /* 0x000fce00078e02ff */
.L_x_315:
[----:B------:R-:W-:Y:S05]  /*ab80*/  BSYNC B1 ;  /* 0x0000000000017941 */ /* 0x000fea0003800000 */
.L_x_314:
[----:B0-----:R-:W-:Y:S01]  /*ab90*/  @!P6 IMAD R3, R38, R17, R2 ;  /* 0x000000112603e224 */ /* 0x001fe200078e0202 */
[----:B------:R-:W-:Y:S04]  /*aba0*/  BSSY B1, `(.L_x_316) ;  /* 0x0000006000017945 */ /* 0x000fe80003800000 */
[----:B------:R0:W-:Y:S01]  /*abb0*/  @!P6 STG.E.U8 desc[UR36][R8.64+0x18], R3 ;  /* 0x000018030800e986 */ /* 0x0001e2000c101124 */
[----:B------:R-:W-:Y:S05]  /*abc0*/  @P1 BRA `(.L_x_317) ;  /* 0x00000000000c1947 */ /* 0x000fea0003800000 */
[----:B------:R-:W0:Y:S02]  /*abd0*/  LDG.E.U8 R16, desc[UR36][R154.64+0x19] ;  /* 0x000019249a107981 */ /* 0x000e24000c1e1100 */
[----:B0-----:R-:W-:-:S05]  /*abe0*/  PRMT R3, R16, 0x8880, RZ ;  /* 0x0000888010037816 */ /* 0x001fca00000000ff */
[----:B------:R-:W-:-:S07]  /*abf0*/  IMAD R2, R3, R18, RZ ;  /* 0x0000001203027224 */ /* 0x000fce00078e02ff */
.L_x_317:
[----:B------:R-:W-:Y:S05]  /*ac00*/  BSYNC B1 ;  /* 0x0000000000017941 */ /* 0x000fea0003800000 */
.L_x_316:
        /* <DEDUP_REMOVED lines=12> */
.L_x_319:
[----:B------:R-:W-:Y:S05]  /*acd0*/  BSYNC B1 ;  /* 0x0000000000017941 */ /* 0x000fea0003800000 */
.L_x_318:
[----:B0-----:R-:W-:Y:S01]  /*ace0*/  @!P4 IMAD R3, R40, R17, R2 ;  /* 0x000000112803c224 */ /* 0x001fe200078e0202 */
[----:B------:R-:W-:Y:S04]  /*acf0*/  BSSY B1, `(.L_x_320) ;  /* 0x0000006000017945 */ /* 0x000fe80003800000 */
[----:B------:R0:W-:Y:S01]  /*ad00*/  @!P4 STG.E.U8 desc[UR36][R6.64+0x20], R3 ;  /* 0x000020030600c986 */ /* 0x0001e2000c101124 */
[----:B------:R-:W-:Y:S05]  /*ad10*/  @P3 BRA `(.L_x_321) ;  /* 0x00000000000c3947 */ /* 0x000fea0003800000 */
[----:B------:R-:W0:Y:S02]  /*ad20*/  LDG.E.U8 R16, desc[UR36][R14.64+0x21] ;  /* 0x000021240e107981 */ /* 0x000e24000c1e1100 */
[----:B0-----:R-:W-:-:S05]  /*ad30*/  PRMT R3, R16, 0x8880, RZ ;  /* 0x0000888010037816 */ /* 0x001fca00000000ff */
[----:B------:R-:W-:-:S07]  /*ad40*/  IMAD R2, R3, R18, RZ ;  /* 0x0000001203027224 */ /* 0x000fce00078e02ff */
.L_x_321:
[----:B------:R-:W-:Y:S05]  /*ad50*/  BSYNC B1 ;  /* 0x0000000000017941 */ /* 0x000fea0003800000 */
.L_x_320:
[----:B------:R-:W-:Y:S01]  /*ad60*/  @!P3 IMAD R41, R41, R17, R2 ;  /* 0x000000112929b224 */ /* 0x000fe200078e0202 */
[----:B------:R-:W-:Y:S04]  /*ad70*/  BSSY B1, `(.L_x_322) ;  /* 0x0000006000017945 */ /* 0x000fe80003800000 */
[----:B------:R0:W-:Y:S01]  /*ad80*/  @!P3 STG.E.U8 desc[UR36][R6.64+0x21], R41 ;  /* 0x000021290600b986 */ /* 0x0001e2000c101124 */
[----:B------:R-:W-:Y:S05]  /*ad90*/  @P5 BRA `(.L_x_323) ;  /* 0x00000000000c5947 */ /* 0x000fea0003800000 */
[----:B------:R-:W0:Y:S02]  /*ada0*/  LDG.E.U8 R16, desc[UR36][R154.64+0x20] ;  /* 0x000020249a107981 */ /* 0x000e24000c1e1100 */
[----:B0-----:R-:W-:-:S05]  /*adb0*/  PRMT R3, R16, 0x8880, RZ ;  /* 0x0000888010037816 */ /* 0x001fca00000000ff */
[----:B------:R-:W-:-:S07]  /*adc0*/  IMAD R2, R3, R18, RZ ;  /* 0x0000001203027224 */ /* 0x000fce00078e02ff */
.L_x_323:
[----:B------:R-:W-:Y:S05]  /*add0*/  BSYNC B1 ;  /* 0x0000000000017941 */ /* 0x000fea0003800000 */
.L_x_322:
[----:B0-----:R-:W-:Y:S01]  /*ade0*/  @!P5 IMAD R3, R42, R17, R2 ;  /* 0x000000112a03d224 */ /* 0x001fe200078e0202 */
[----:B------:R-:W-:Y:S04]  /*adf0*/  BSSY B1, `(.L_x_324) ;  /* 0x0000006000017945 */ /* 0x000fe80003800000 */
[----:B------:R0:W-:Y:S01]  /*ae00*/  @!P5 STG.E.U8 desc[UR36][R8.64+0x20], R3 ;  /* 0x000020030800d986 */ /* 0x0001e2000c101124 */
[----:B------:R-:W-:Y:S05]  /*ae10*/  @P6 BRA `(.L_x_325) ;  /* 0x00000000000c6947 */ /* 0x000fea0003800000 */
[----:B------:R-:W0:Y:S02]  /*ae20*/  LDG.E.U8 R16, desc[UR36][R154.64+0x21] ;  /* 0x000021249a107981 */ /* 0x000e24000c1e1100 */
[----:B0-----:R-:W-:-:S05]  /*ae30*/  PRMT R3, R16, 0x8880, RZ ;  /* 0x0000888010037816 */ /* 0x001fca00000000ff */
[----:B------:R-:W-:-:S07]  /*ae40*/  IMAD R2, R3, R18, RZ ;  /* 0x0000001203027224 */ /* 0x000fce00078e02ff */
.L_x_325:
[----:B------:R-:W-:Y:S05]  /*ae50*/  BSYNC B1 ;  /* 0x0000000000017941 */ /* 0x000fea0003800000 */
.L_x_324:
[----:B------:R-:W-:Y:S01]  /*ae60*/  @!P6 IMAD R43, R43, R17, R2 ;  /* 0x000000112b2be224 */ /* 0x000fe200078e0202 */
[----:B------:R-:W-:Y:S04]  /*ae70*/  BSSY B1, `(.L_x_326) ;  /* 0x0000006000017945 */ /* 0x000fe80003800000 */
[----:B------:R0:W-:Y:S01]  /*ae80*/  @!P6 STG.E.U8 desc[UR36][R8.64+0x21], R43 ;  /* 0x0000212b0800e986 */ /* 0x0001e2000c101124 */
[----:B------:R-:W-:Y:S05]  /*ae90*/  @P1 BRA `(.L_x_327) ;  /* 0x00000000000c1947 */ /* 0x000fea0003800000 */
[----:B------:R-:W0:Y:S02]  /*aea0*/  LDG.E.U8 R16, desc[UR36][R14.64+0x28] ;  /* 0x000028240e107981 */ /* 0x000e24000c1e1100 */
[----:B0-----:R-:W-:-:S05]  /*aeb0*/  PRMT R3, R16, 0x8880, RZ ;  /* 0x0000888010037816 */ /* 0x001fca00000000ff */
[----:B------:R-:W-:-:S07]  /*aec0*/  IMAD R2, R3, R18, RZ ;  /* 0x0000001203027224 */ /* 0x000fce00078e02ff */
.L_x_327:
[----:B------:R-:W-:Y:S05]  /*aed0*/  BSYNC B1 ;  /* 0x0000000000017941 */ /* 0x000fea0003800000 */
.L_x_326:
        /* <DEDUP_REMOVED lines=12> */
.L_x_329:
[----:B------:R-:W-:Y:S05]  /*afa0*/  BSYNC B1 ;  /* 0x0000000000017941 */ /* 0x000fea0003800000 */
.L_x_328:
[----:B------:R-:W-:Y:S01]  /*afb0*/  @!P4 IMAD R45, R45, R17, R2 ;  /* 0x000000112d2dc224 */ /* 0x000fe200078e0202 */
[----:B------:R-:W-:Y:S04]  /*afc0*/  BSSY B1, `(.L_x_330) ;  /* 0x0000006000017945 */ /* 0x000fe80003800000 */
[----:B------:R0:W-:Y:S01]  /*afd0*/  @!P4 STG.E.U8 desc[UR36][R6.64+0x29], R45 ;  /* 0x0000292d0600c986 */ /* 0x0001e2000c101124 */
[----:B------:R-:W-:Y:S05]  /*afe0*/  @P3 BRA `(.L_x_331) ;  /* 0x00000000000c3947 */ /* 0x000fea0003800000 */
[----:B------:R-:W0:Y:S02]  /*aff0*/  LDG.E.U8 R16, desc[UR36][R154.64+0x28] ;  /* 0x000028249a107981 */ /* 0x000e24000c1e1100 */
[----:B0-----:R-:W-:-:S05]  /*b000*/  PRMT R3, R16, 0x8880, RZ ;  /* 0x0000888010037816 */ /* 0x001fca00000000ff */
[----:B------:R-:W-:-:S07]  /*b010*/  IMAD R2, R3, R18, RZ ;  /* 0x0000001203027224 */ /* 0x000fce00078e02ff */
.L_x_331:
[----:B------:R-:W-:Y:S05]  /*b020*/  BSYNC B1 ;  /* 0x0000000000017941 */ /* 0x000fea0003800000 */
.L_x_330:
[----:B0-----:R-:W-:Y:S01]  /*b030*/  @!P3 IMAD R3, R46, R17, R2 ;  /* 0x000000112e03b224 */ /* 0x001fe200078e0202 */
[----:B------:R-:W-:Y:S04]  /*b040*/  BSSY B1, `(.L_x_332) ;  /* 0x0000006000017945 */ /* 0x000fe80003800000 */
[----:B------:R0:W-:Y:S01]  /*b050*/  @!P3 STG.E.U8 desc[UR36][R8.64+0x28], R3 ;  /* 0x000028030800b986 */ /* 0x0001e2000c101124 */
[----:B------:R-:W-:Y:S05]  /*b060*/  @P5 BRA `(.L_x_333) ;  /* 0x00000000000c5947 */ /* 0x000fea0003800000 */
[----:B------:R-:W0:Y:S02]  /*b070*/  LDG.E.U8 R16, desc[UR36][R154.64+0x29] ;  /* 0x000029249a107981 */ /* 0x000e24000c1e1100 */
[----:B0-----:R-:W-:-:S05]  /*b080*/  PRMT R3, R16, 0x8880, RZ ;  /* 0x0000888010037816 */ /* 0x001fca00000000ff */
[----:B------:R-:W-:-:S07]  /*b090*/  IMAD R2, R3, R18, RZ ;  /* 0x0000001203027224 */ /* 0x000fce00078e02ff */
.L_x_333:
[----:B------:R-:W-:Y:S05]  /*b0a0*/  BSYNC B1 ;  /* 0x0000000000017941 */ /* 0x000fea0003800000 */
.L_x_332:
[----:B------:R-:W-:Y:S01]  /*b0b0*/  @!P5 IMAD R47, R47, R17, R2 ;  /* 0x000000112f2fd224 */ /* 0x000fe200078e0202 */
[----:B------:R-:W-:Y:S04]  /*b0c0*/  BSSY B1, `(.L_x_334) ;  /* 0x0000006000017945 */ /* 0x000fe80003800000 */
[----:B------:R0:W-:Y:S01]  /*b0d0*/  @!P5 STG.E.U8 desc[UR36][R8.64+0x29], R47 ;  /* 0x0000292f0800d986 */ /* 0x0001e2000c101124 */
[----:B------:R-:W-:Y:S05]  /*b0e0*/  @P6 BRA `(.L_x_335) ;  /* 0x00000000000c6947 */ /* 0x000fea0003800000 */
[----:B------:R-:W0:Y:S02]  /*b0f0*/  LDG.E.U8 R16, desc[UR36][R14.64+0x30] ;  /* 0x000030240e107981 */ /* 0x000e24000c1e1100 */
[----:B0-----:R-:W-:-:S05]  /*b100*/  PRMT R3, R16, 0x8880, RZ ;  /* 0x0000888010037816 */ /* 0x001fca00000000ff */
[----:B------:R-:W-:-:S07]  /*b110*/  IMAD R2, R3, R18, RZ ;  /* 0x0000001203027224 */ /* 0x000fce00078e02ff */
.L_x_335:
[----:B------:R-:W-:Y:S05]  /*b120*/  BSYNC B1 ;  /* 0x0000000000017941 */ /* 0x000fea0003800000 */
.L_x_334:
[----:B0-----:R-:W-:Y:S01]  /*b130*/  @!P6 IMAD R3, R48, R17, R2 ;  /* 0x000000113003e224 */ /* 0x001fe200078e0202 */
[----:B------:R-:W-:Y:S04]  /*b140*/  BSSY B1, `(.L_x_336) ;  /* 0x0000006000017945 */ /* 0x000fe80003800000 */
[----:B------:R0:W-:Y:S01]  /*b150*/  @!P6 STG.E.U8 desc[UR36][R6.64+0x30], R3 ;  /* 0x000030030600e986 */ /* 0x0001e2000c101124 */
[----:B------:R-:W-:Y:S05]  /*b160*/  @P1 BRA `(.L_x_337) ;  /* 0x00000000000c1947 */ /* 0x000fea0003800000 */
[----:B------:R-:W0:Y:S02]  /*b170*/  LDG.E.U8 R16, desc[UR36][R14.64+0x31] ;  /* 0x000031240e107981 */ /* 0x000e24000c1e1100 */
[----:B0-----:R-:W-:-:S05]  /*b180*/  PRMT R3, R16, 0x8880, RZ ;  /* 0x0000888010037816 */ /* 0x001fca00000000ff */
[----:B------:R-:W-:-:S07]  /*b190*/  IMAD R2, R3, R18, RZ ;  /* 0x0000001203027224 */ /* 0x000fce00078e02ff */
.L_x_337:
[----:B------:R-:W-:Y:S05]  /*b1a0*/  BSYNC B1 ;  /* 0x0000000000017941 */ /* 0x000fea0003800000 */
.L_x_336:
        /* <DEDUP_REMOVED lines=12> */
.L_x_339:
[----:B------:R-:W-:Y:S05]  /*b270*/  BSYNC B1 ;  /* 0x0000000000017941 */ /* 0x000fea0003800000 */
.L_x_338:
[----:B0-----:R-:W-:Y:S01]  /*b280*/  @!P4 IMAD R3, R50, R17, R2 ;  /* 0x000000113203c224 */ /* 0x001fe200078e0202 */
[----:B------:R-:W-:Y:S04]  /*b290*/  BSSY B1, `(.L_x_340) ;  /* 0x0000006000017945 */ /* 0x000fe80003800000 */
[----:B------:R0:W-:Y:S01]  /*b2a0*/  @!P4 STG.E.U8 desc[UR36][R8.64+0x30], R3 ;  /* 0x000030030800c986 */ /* 0x0001e2000c101124 */
[----:B------:R-:W-:Y:S05]  /*b2b0*/  @P3 BRA `(.L_x_341) ;  /* 0x00000000000c3947 */ /* 0x000fea0003800000 */
[----:B------:R-:W0:Y:S02]  /*b2c0*/  LDG.E.U8 R16, desc[UR36][R154.64+0x31] ;  /* 0x000031249a107981 */ /* 0x000e24000c1e1100 */
[----:B0-----:R-:W-:-:S05]  /*b2d0*/  PRMT R3, R16, 0x8880, RZ ;  /* 0x0000888010037816 */ /* 0x001fca00000000ff */
[----:B------:R-:W-:-:S07]  /*b2e0*/  IMAD R2, R3, R18, RZ ;  /* 0x0000001203027224 */ /* 0x000fce00078e02ff */
.L_x_341:
[----:B------:R-:W-:Y:S05]  /*b2f0*/  BSYNC B1 ;  /* 0x0000000000017941 */ /* 0x000fea0003800000 */
.L_x_340:
[----:B------:R-:W-:Y:S01]  /*b300*/  @!P3 IMAD R51, R51, R17, R2 ;  /* 0x000000113333b224 */ /* 0x000fe200078e0202 */
[----:B------:R-:W-:Y:S04]  /*b310*/  BSSY B1, `(.L_x_342) ;  /* 0x0000006000017945 */ /* 0x000fe80003800000 */
[----:B------:R0:W-:Y:S01]  /*b320*/  @!P3 STG.E.U8 desc[UR36][R8.64+0x31], R51 ;  /* 0x000031330800b986 */ /* 0x0001e2000c101124 */
[----:B------:R-:W-:Y:S05]  /*b330*/  @P5 BRA `(.L_x_343) ;  /* 0x00000000000c5947 */ /* 0x000fea0003800000 */
[----:B------:R-:W0:Y:S02]  /*b340*/  LDG.E.U8 R16, desc[UR36][R14.64+0x38] ;  /* 0x000038240e107981 */ /* 0x000e24000c1e1100 */
[----:B0-----:R-:W-:-:S05]  /*b350*/  PRMT R3, R16, 0x8880, RZ ;  /* 0x0000888010037816 */ /* 0x001fca00000000ff */
[----:B------:R-:W-:-:S07]  /*b360*/  IMAD R2, R3, R18, RZ ;  /* 0x0000001203027224 */ /* 0x000fce00078e02ff */
.L_x_343:
[----:B------:R-:W-:Y:S05]  /*b370*/  BSYNC B1 ;  /* 0x0000000000017941 */ /* 0x000fea0003800000 */
.L_x_342:
[----:B0-----:R-:W-:Y:S01]  /*b380*/  @!P5 IMAD R3, R52, R17, R2 ;  /* 0x000000113403d224 */ /* 0x001fe200078e0202 */
[----:B------:R-:W-:Y:S04]  /*b390*/  BSSY B1, `(.L_x_344) ;  /* 0x0000006000017945 */ /* 0x000fe80003800000 */
[----:B------:R0:W-:Y:S01]  /*b3a0*/  @!P5 STG.E.U8 desc[UR36][R6.64+0x38], R3 ;  /* 0x000038030600d986 */ /* 0x0001e2000c101124 */
[----:B------:R-:W-:Y:S05]  /*b3b0*/  @P6 BRA `(.L_x_345) ;  /* 0x00000000000c6947 */ /* 0x000fea0003800000 */
[----:B------:R-:W0:Y:S02]  /*b3c0*/  LDG.E.U8 R16, desc[UR36][R14.64+0x39] ;  /* 0x000039240e107981 */ /* 0x000e24000c1e1100 */
[----:B0-----:R-:W-:-:S05]  /*b3d0*/  PRMT R3, R16, 0x8880, RZ ;  /* 0x0000888010037816 */ /* 0x001fca00000000ff */
[----:B------:R-:W-:-:S07]  /*b3e0*/  IMAD R2, R3, R18, RZ ;  /* 0x0000001203027224 */ /* 0x000fce00078e02ff */
.L_x_345:
[----:B------:R-:W-:Y:S05]  /*b3f0*/  BSYNC B1 ;  /* 0x0000000000017941 */ /* 0x000fea0003800000 */
.L_x_344:
[----:B------:R-:W-:Y:S01]  /*b400*/  @!P6 IMAD R53, R53, R17, R2 ;  /* 0x000000113535e224 */ /* 0x000fe200078e0202 */
[----:B------:R-:W-:Y:S04]  /*b410*/  BSSY B1, `(.L_x_346) ;  /* 0x0000006000017945 */ /* 0x000fe80003800000 */
[----:B------:R0:W-:Y:S01]  /*b420*/  @!P6 STG.E.U8 desc[UR36][R6.64+0x39], R53 ;  /* 0x000039350600e986 */ /* 0x0001e2000c101124 */
[----:B------:R-:W-:Y:S05]  /*b430*/  @P1 BRA `(.L_x_347) ;  /* 0x00000000000c1947 */ /* 0x000fea0003800000 */
[----:B------:R-:W0:Y:S02]  /*b440*/  LDG.E.U8 R16, desc[UR36][R154.64+0x38] ;  /* 0x000038249a107981 */ /* 0x000e24000c1e1100 */
[----:B0-----:R-:W-:-:S05]  /*b450*/  PRMT R3, R16, 0x8880, RZ ;  /* 0x0000888010037816 */ /* 0x001fca00000000ff */
[----:B------:R-:W-:-:S07]  /*b460*/  IMAD R2, R3, R18, RZ ;  /* 0x0000001203027224 */ /* 0x000fce00078e02ff */
.L_x_347:
[----:B------:R-:W-:Y:S05]  /*b470*/  BSYNC B1 ;  /* 0x0000000000017941 */ /* 0x000fea0003800000 */
.L_x_346:
        /* <DEDUP_REMOVED lines=12> */
.L_x_349:
[----:B------:R-:W-:Y:S05]  /*b540*/  BSYNC B1 ;  /* 0x0000000000017941 */ /* 0x000fea0003800000 */
.L_x_348:
[----:B------:R-:W-:Y:S01]  /*b550*/  @!P4 IMAD R55, R55, R17, R2 ;  /* 0x000000113737c224 */ /* 0x000fe200078e0202 */
[----:B------:R-:W-:Y:S04]  /*b560*/  BSSY B1, `(.L_x_350) ;  /* 0x0000006000017945 */ /* 0x000fe80003800000 */
[----:B------:R0:W-:Y:S01]  /*b570*/  @!P4 STG.E.U8 desc[UR36][R8.64+0x39], R55 ;  /* 0x000039370800c986 */ /* 0x0001e2000c101124 */
[----:B------:R-:W-:Y:S05]  /*b580*/  @P3 BRA `(.L_x_351) ;  /* 0x00000000000c3947 */ /* 0x000fea0003800000 */
[----:B------:R-:W0:Y:S02]  /*b590*/  LDG.E.U8 R16, desc[UR36][R14.64+0x40] ;  /* 0x000040240e107981 */ /* 0x000e24000c1e1100 */
[----:B0-----:R-:W-:-:S05]  /*b5a0*/  PRMT R3, R16, 0x8880, RZ ;  /* 0x0000888010037816 */ /* 0x001fca00000000ff */
[----:B------:R-:W-:-:S07]  /*b5b0*/  IMAD R2, R3, R18, RZ ;  /* 0x0000001203027224 */ /* 0x000fce00078e02ff */
.L_x_351:
[----:B------:R-:W-:Y:S05]  /*b5c0*/  BSYNC B1 ;  /* 0x0000000000017941 */ /* 0x000fea0003800000 */
.L_x_350:
[----:B0-----:R-:W-:Y:S01]  /*b5d0*/  @!P3 IMAD R3, R56, R17, R2 ;  /* 0x000000113803b224 */ /* 0x001fe200078e0202 */
[----:B------:R-:W-:Y:S04]  /*b5e0*/  BSSY B1, `(.L_x_352) ;  /* 0x0000006000017945 */ /* 0x000fe80003800000 */
[----:B------:R0:W-:Y:S01]  /*b5f0*/  @!P3 STG.E.U8 desc[UR36][R6.64+0x40], R3 ;  /* 0x000040030600b986 */ /* 0x0001e2000c101124 */
[----:B------:R-:W-:Y:S05]  /*b600*/  @P5 BRA `(.L_x_353) ;  /* 0x00000000000c5947 */ /* 0x000fea0003800000 */
[----:B------:R-:W0:Y:S02]  /*b610*/  LDG.E.U8 R16, desc[UR36][R14.64+0x41] ;  /* 0x000041240e107981 */ /* 0x000e24000c1e1100 */
[----:B0-----:R-:W-:-:S05]  /*b620*/  PRMT R3, R16, 0x8880, RZ ;  /* 0x0000888010037816 */ /* 0x001fca00000000ff */
[----:B------:R-:W-:-:S07]  /*b630*/  IMAD R2, R3, R18, RZ ;  /* 0x0000001203027224 */ /* 0x000fce00078e02ff */
.L_x_353:
[----:B------:R-:W-:Y:S05]  /*b640*/  BSYNC B1 ;  /* 0x0000000000017941 */ /* 0x000fea0003800000 */
.L_x_352:
[----:B------:R-:W-:Y:S01]  /*b650*/  @!P5 IMAD R57, R57, R17, R2 ;  /* 0x000000113939d224 */ /* 0x000fe200078e0202 */
[----:B------:R-:W-:Y:S04]  /*b660*/  BSSY B1, `(.L_x_354) ;  /* 0x0000006000017945 */ /* 0x000fe80003800000 */
[----:B------:R0:W-:Y:S01]  /*b670*/  @!P5 STG.E.U8 desc[UR36][R6.64+0x41], R57 ;  /* 0x000041390600d986 */ /* 0x0001e2000c101124 */
[----:B------:R-:W-:Y:S05]  /*b680*/  @P6 BRA `(.L_x_355) ;  /* 0x00000000000c6947 */ /* 0x000fea0003800000 */
[----:B------:R-:W0:Y:S02]  /*b690*/  LDG.E.U8 R16, desc[UR36][R154.64+0x40] ;  /* 0x000040249a107981 */ /* 0x000e24000c1e1100 */
[----:B0-----:R-:W-:-:S05]  /*b6a0*/  PRMT R3, R16, 0x8880, RZ ;  /* 0x0000888010037816 */ /* 0x001fca00000000ff */
[----:B------:R-:W-:-:S07]  /*b6b0*/  IMAD R2, R3, R18, RZ ;  /* 0x0000001203027224 */ /* 0x000fce00078e02ff */
.L_x_355:
[----:B------:R-:W-:Y:S05]  /*b6c0*/  BSYNC B1 ;  /* 0x0000000000017941 */ /* 0x000fea0003800000 */
.L_x_354:
[----:B0-----:R-:W-:Y:S01]  /*b6d0*/  @!P6 IMAD R3, R58, R17, R2 ;  /* 0x000000113a03e224 */ /* 0x001fe200078e0202 */
[----:B------:R-:W-:Y:S04]  /*b6e0*/  BSSY B1, `(.L_x_356) ;  /* 0x0000006000017945 */ /* 0x000fe80003800000 */
[----:B------:R0:W-:Y:S01]  /*b6f0*/  @!P6 STG.E.U8 desc[UR36][R8.64+0x40], R3 ;  /* 0x000040030800e986 */ /* 0x0001e2000c101124 */
[----:B------:R-:W-:Y:S05]  /*b700*/  @P1 BRA `(.L_x_357) ;  /* 0x00000000000c1947 */ /* 0x000fea0003800000 */
[----:B------:R-:W0:Y:S02]  /*b710*/  LDG.E.U8 R16, desc[UR36][R154.64+0x41] ;  /* 0x000041249a107981 */ /* 0x000e24000c1e1100 */
[----:B0-----:R-:W-:-:S05]  /*b720*/  PRMT R3, R16, 0x8880, RZ ;  /* 0x0000888010037816 */ /* 0x001fca00000000ff */
[----:B------:R-:W-:-:S07]  /*b730*/  IMAD R2, R3, R18, RZ ;  /* 0x0000001203027224 */ /* 0x000fce00078e02ff */
.L_x_357:
[----:B------:R-:W-:Y:S05]  /*b740*/  BSYNC B1 ;  /* 0x0000000000017941 */ /* 0x000fea0003800000 */
.L_x_356:
        /* <DEDUP_REMOVED lines=12> */
.L_x_359:
[----:B------:R-:W-:Y:S05]  /*b810*/  BSYNC B1 ;  /* 0x0000000000017941 */ /* 0x000fea0003800000 */
.L_x_358:
[----:B0-----:R-:W-:Y:S01]  /*b820*/  @!P4 IMAD R3, R60, R17, R2 ;  /* 0x000000113c03c224 */ /* 0x001fe200078e0202 */
[----:B------:R-:W-:Y:S04]  /*b830*/  BSSY B1, `(.L_x_360) ;  /* 0x0000006000017945 */ /* 0x000fe80003800000 */
[----:B------:R0:W-:Y:S01]  /*b840*/  @!P4 STG.E.U8 desc[UR36][R6.64+0x48], R3 ;  /* 0x000048030600c986 */ /* 0x0001e2000c101124 */
[----:B------:R-:W-:Y:S05]  /*b850*/  @P3 BRA `(.L_x_361) ;  /* 0x00000000000c3947 */ /* 0x000fea0003800000 */
[----:B------:R-:W0:Y:S02]  /*b860*/  LDG.E.U8 R16, desc[UR36][R14.64+0x49] ;  /* 0x000049240e107981 */ /* 0x000e24000c1e1100 */
[----:B0-----:R-:W-:-:S05]  /*b870*/  PRMT R3, R16, 0x8880, RZ ;  /* 0x0000888010037816 */ /* 0x001fca00000000ff */
[----:B------:R-:W-:-:S07]  /*b880*/  IMAD R2, R3, R18, RZ ;  /* 0x0000001203027224 */ /* 0x000fce00078e02ff */
.L_x_361:
[----:B------:R-:W-:Y:S05]  /*b890*/  BSYNC B1 ;  /* 0x0000000000017941 */ /* 0x000fea0003800000 */
.L_x_360:
[----:B------:R-:W-:Y:S01]  /*b8a0*/  @!P3 IMAD R61, R61, R17, R2 ;  /* 0x000000113d3db224 */ /* 0x000fe200078e0202 */
[----:B------:R-:W-:Y:S04]  /*b8b0*/  BSSY B1, `(.L_x_362) ;  /* 0x0000006000017945 */ /* 0x000fe80003800000 */
[----:B------:R0:W-:Y:S01]  /*b8c0*/  @!P3 STG.E.U8 desc[UR36][R6.64+0x49], R61 ;  /* 0x0000493d0600b986 */ /* 0x0001e2000c101124 */
[----:B------:R-:W-:Y:S05]  /*b8d0*/  @P5 BRA `(.L_x_363) ;  /* 0x00000000000c5947 */ /* 0x000fea0003800000 */
[----:B------:R-:W0:Y:S02]  /*b8e0*/  LDG.E.U8 R16, desc[UR36][R154.64+0x48] ;  /* 0x000048249a107981 */ /* 0x000e24000c1e1100 */
[----:B0-----:R-:W-:-:S05]  /*b8f0*/  PRMT R3, R16, 0x8880, RZ ;  /* 0x0000888010037816 */ /* 0x001fca00000000ff */
[----:B------:R-:W-:-:S07]  /*b900*/  IMAD R2, R3, R18, RZ ;  /* 0x0000001203027224 */ /* 0x000fce00078e02ff */
.L_x_363:
[----:B------:R-:W-:Y:S05]  /*b910*/  BSYNC B1 ;  /* 0x0000000000017941 */ /* 0x000fea0003800000 */
.L_x_362:
[----:B0-----:R-:W-:Y:S01]  /*b920*/  @!P5 IMAD R3, R62, R17, R2 ;  /* 0x000000113e03d224 */ /* 0x001fe200078e0202 */
[----:B------:R-:W-:Y:S04]  /*b930*/  BSSY B1, `(.L_x_364) ;  /* 0x0000006000017945 */ /* 0x000fe80003800000 */
[----:B------:R0:W-:Y:S01]  /*b940*/  @!P5 STG.E.U8 desc[UR36][R8.64+0x48], R3 ;  /* 0x000048030800d986 */ /* 0x0001e2000c101124 */
[----:B------:R-:W-:Y:S05]  /*b950*/  @P6 BRA `(.L_x_365) ;  /* 0x00000000000c6947 */ /* 0x000fea0003800000 */
[----:B------:R-:W0:Y:S02]  /*b960*/  LDG.E.U8 R16, desc[UR36][R154.64+0x49] ;  /* 0x000049249a107981 */ /* 0x000e24000c1e1100 */
[----:B0-----:R-:W-:-:S05]  /*b970*/  PRMT R3, R16, 0x8880, RZ ;  /* 0x0000888010037816 */ /* 0x001fca00000000ff */
[----:B------:R-:W-:-:S07]  /*b980*/  IMAD R2, R3, R18, RZ ;  /* 0x0000001203027224 */ /* 0x000fce00078e02ff */
.L_x_365:
[----:B------:R-:W-:Y:S05]  /*b990*/  BSYNC B1 ;  /* 0x0000000000017941 */ /* 0x000fea0003800000 */
.L_x_364:
[----:B------:R-:W-:Y:S01]  /*b9a0*/  @!P6 IMAD R63, R63, R17, R2 ;  /* 0x000000113f3fe224 */ /* 0x000fe200078e0202 */
[----:B------:R-:W-:Y:S04]  /*b9b0*/  BSSY B1, `(.L_x_366) ;  /* 0x0000006000017945 */ /* 0x000fe80003800000 */
[----:B------:R0:W-:Y:S01]  /*b9c0*/  @!P6 STG.E.U8 desc[UR36][R8.64+0x49], R63 ;  /* 0x0000493f0800e986 */ /* 0x0001e2000c101124 */
[----:B------:R-:W-:Y:S05]  /*b9d0*/  @P1 BRA `(.L_x_367) ;  /* 0x00000000000c1947 */ /* 0x000fea0003800000 */
[----:B------:R-:W0:Y:S02]  /*b9e0*/  LDG.E.U8 R16, desc[UR36][R14.64+0x50] ;  /* 0x000050240e107981 */ /* 0x000e24000c1e1100 */
[----:B0-----:R-:W-:-:S05]  /*b9f0*/  PRMT R3, R16, 0x8880, RZ ;  /* 0x0000888010037816 */ /* 0x001fca00000000ff */
[----:B------:R-:W-:-:S07]  /*ba00*/  IMAD R2, R3, R18, RZ ;  /* 0x0000001203027224 */ /* 0x000fce00078e02ff */
.L_x_367:
[----:B------:R-:W-:Y:S05]  /*ba10*/  BSYNC B1 ;  /* 0x0000000000017941 */ /* 0x000fea0003800000 */
.L_x_366:
        /* <DEDUP_REMOVED lines=12> */
.L_x_369:
[----:B------:R-:W-:Y:S05]  /*bae0*/  BSYNC B1 ;  /* 0x0000000000017941 */ /* 0x000fea0003800000 */
.L_x_368:
[----:B------:R-:W-:Y:S01]  /*baf0*/  @!P4 IMAD R65, R65, R17, R2 ;  /* 0x000000114141c224 */ /* 0x000fe200078e0202 */
[----:B------:R-:W-:Y:S04]  /*bb00*/  BSSY B1, `(.L_x_370) ;  /* 0x0000006000017945 */ /* 0x000fe80003800000 */
[----:B------:R0:W-:Y:S01]  /*bb10*/  @!P4 STG.E.U8 desc[UR36][R6.64+0x51], R65 ;  /* 0x000051410600c986 */ /* 0x0001e2000c101124 */
[----:B------:R-:W-:Y:S05]  /*bb20*/  @P3 BRA `(.L_x_371) ;  /* 0x00000000000c3947 */ /* 0x000fea0003800000 */
[----:B------:R-:W0:Y:S02]  /*bb30*/  LDG.E.U8 R16, desc[UR36][R154.64+0x50] ;  /* 0x000050249a107981 */ /* 0x000e24000c1e1100 */
[----:B0-----:R-:W-:-:S05]  /*bb40*/  PRMT R3, R16, 0x8880, RZ ;  /* 0x0000888010037816 */ /* 0x001fca00000000ff */
[----:B------:R-:W-:-:S07]  /*bb50*/  IMAD R2, R3, R18, RZ ;  /* 0x0000001203027224 */ /* 0x000fce00078e02ff */
.L_x_371:
[----:B------:R-:W-:Y:S05]  /*bb60*/  BSYNC B1 ;  /* 0x0000000000017941 */ /* 0x000fea0003800000 */
.L_x_370:
[----:B0-----:R-:W-:Y:S01]  /*bb70*/  @!P3 IMAD R3, R66, R17, R2 ;  /* 0x000000114203b224 */ /* 0x001fe200078e0202 */
[----:B------:R-:W-:Y:S04]  /*bb80*/  BSSY B1, `(.L_x_372) ;  /* 0x0000006000017945 */ /* 0x000fe80003800000 */
[----:B------:R0:W-:Y:S01]  /*bb90*/  @!P3 STG.E.U8 desc[UR36][R8.64+0x50], R3 ;  /* 0x000050030800b986 */ /* 0x0001e2000c101124 */
[----:B------:R-:W-:Y:S05]  /*bba0*/  @P5 BRA `(.L_x_373) ;  /* 0x00000000000c5947 */ /* 0x000fea0003800000 */
[----:B------:R-:W0:Y:S02]  /*bbb0*/  LDG.E.U8 R16, desc[UR36][R154.64+0x51] ;  /* 0x000051249a107981 */ /* 0x000e24000c1e1100 */
[----:B0-----:R-:W-:-:S05]  /*bbc0*/  PRMT R3, R16, 0x8880, RZ ;  /* 0x0000888010037816 */ /* 0x001fca00000000ff */
[----:B------:R-:W-:-:S07]  /*bbd0*/  IMAD R2, R3, R18, RZ ;  /* 0x0000001203027224 */ /* 0x000fce00078e02ff */
.L_x_373:
[----:B------:R-:W-:Y:S05]  /*bbe0*/  BSYNC B1 ;  /* 0x0000000000017941 */ /* 0x000fea0003800000 */
.L_x_372:
[----:B------:R-:W-:Y:S01]  /*bbf0*/  @!P5 IMAD R67, R67, R17, R2 ;  /* 0x000000114343d224 */ /* 0x000fe200078e0202 */
[----:B------:R-:W-:Y:S04]  /*bc00*/  BSSY B1, `(.L_x_374) ;  /* 0x0000006000017945 */ /* 0x000fe80003800000 */
[----:B------:R0:W-:Y:S01]  /*bc10*/  @!P5 STG.E.U8 desc[UR36][R8.64+0x51], R67 ;  /* 0x000051430800d986 */ /* 0x0001e2000c101124 */
[----:B------:R-:W-:Y:S05]  /*bc20*/  @P6 BRA `(.L_x_375) ;  /* 0x00000000000c6947 */ /* 0x000fea0003800000 */
[----:B------:R-:W0:Y:S02]  /*bc30*/  LDG.E.U8 R16, desc[UR36][R14.64+0x58] ;  /* 0x000058240e107981 */ /* 0x000e24000c1e1100 */
[----:B0-----:R-:W-:-:S05]  /*bc40*/  PRMT R3, R16, 0x8880, RZ ;  /* 0x0000888010037816 */ /* 0x001fca00000000ff */
[----:B------:R-:W-:-:S07]  /*bc50*/  IMAD R2, R3, R18, RZ ;  /* 0x0000001203027224 */ /* 0x000fce00078e02ff */
.L_x_375:
[----:B------:R-:W-:Y:S05]  /*bc60*/  BSYNC B1 ;  /* 0x0000000000017941 */ /* 0x000fea0003800000 */
.L_x_374:
[----:B0-----:R-:W-:Y:S01]  /*bc70*/  @!P6 IMAD R3, R68, R17, R2 ;  /* 0x000000114403e224 */ /* 0x001fe200078e0202 */
[----:B------:R-:W-:Y:S04]  /*bc80*/  BSSY B1, `(.L_x_376) ;  /* 0x0000006000017945 */ /* 0x000fe80003800000 */
[----:B------:R0:W-:Y:S01]  /*bc90*/  @!P6 STG.E.U8 desc[UR36][R6.64+0x58], R3 ;  /* 0x000058030600e986 */ /* 0x0001e2000c101124 */
[----:B------:R-:W-:Y:S05]  /*bca0*/  @P1 BRA `(.L_x_377) ;  /* 0x00000000000c1947 */ /* 0x000fea0003800000 */
[----:B------:R-:W0:Y:S02]  /*bcb0*/  LDG.E.U8 R16, desc[UR36][R14.64+0x59] ;  /* 0x000059240e107981 */ /* 0x000e24000c1e1100 */
[----:B0-----:R-:W-:-:S05]  /*bcc0*/  PRMT R3, R16, 0x8880, RZ ;  /* 0x0000888010037816 */ /* 0x001fca00000000ff */
[----:B------:R-:W-:-:S07]  /*bcd0*/  IMAD R2, R3, R18, RZ ;  /* 0x0000001203027224 */ /* 0x000fce00078e02ff */
.L_x_377:
[----:B------:R-:W-:Y:S05]  /*bce0*/  BSYNC B1 ;  /* 0x0000000000017941 */ /* 0x000fea0003800000 */
.L_x_376:
        /* <DEDUP_REMOVED lines=12> */
.L_x_379:
[----:B------:R-:W-:Y:S05]  /*bdb0*/  BSYNC B1 ;  /* 0x0000000000017941 */ /* 0x000fea0003800000 */
.L_x_378:
[----:B0-----:R-:W-:Y:S01]  /*bdc0*/  @!P4 IMAD R3, R70, R17, R2 ;  /* 0x000000114603c224 */ /* 0x001fe200078e0202 */
[----:B------:R-:W-:Y:S04]  /*bdd0*/  BSSY B1, `(.L_x_380) ;  /* 0x0000006000017945 */ /* 0x000fe80003800000 */
[----:B------:R0:W-:Y:S01]  /*bde0*/  @!P4 STG.E.U8 desc[UR36][R8.64+0x58], R3 ;  /* 0x000058030800c986 */ /* 0x0001e2000c101124 */
[----:B------:R-:W-:Y:S05]  /*bdf0*/  @P3 BRA `(.L_x_381) ;  /* 0x00000000000c3947 */ /* 0x000fea0003800000 */
[----:B------:R-:W0:Y:S02]  /*be00*/  LDG.E.U8 R16, desc[UR36][R154.64+0x59] ;  /* 0x000059249a107981 */ /* 0x000e24000c1e1100 */
[----:B0-----:R-:W-:-:S05]  /*be10*/  PRMT R3, R16, 0x8880, RZ ;  /* 0x0000888010037816 */ /* 0x001fca00000000ff */
[----:B------:R-:W-:-:S07]  /*be20*/  IMAD R2, R3, R18, RZ ;  /* 0x0000001203027224 */ /* 0x000fce00078e02ff */
.L_x_381:
[----:B------:R-:W-:Y:S05]  /*be30*/  BSYNC B1 ;  /* 0x0000000000017941 */ /* 0x000fea0003800000 */
.L_x_380:
[----:B------:R-:W-:Y:S01]  /*be40*/  @!P3 IMAD R71, R71, R17, R2 ;  /* 0x000000114747b224 */ /* 0x000fe200078e0202 */
[----:B------:R-:W-:Y:S04]  /*be50*/  BSSY B1, `(.L_x_382) ;  /* 0x0000006000017945 */ /* 0x000fe80003800000 */
[----:B------:R0:W-:Y:S01]  /*be60*/  @!P3 STG.E.U8 desc[UR36][R8.64+0x59], R71 ;  /* 0x000059470800b986 */ /* 0x0001e2000c101124 */
[----:B------:R-:W-:Y:S05]  /*be70*/  @P5 BRA `(.L_x_383) ;  /* 0x00000000000c5947 */ /* 0x000fea0003800000 */
[----:B------:R-:W0:Y:S02]  /*be80*/  LDG.E.U8 R16, desc[UR36][R14.64+0x60] ;  /* 0x000060240e107981 */ /* 0x000e24000c1e1100 */
[----:B0-----:R-:W-:-:S05]  /*be90*/  PRMT R3, R16, 0x8880, RZ ;  /* 0x0000888010037816 */ /* 0x001fca00000000ff */
[----:B------:R-:W-:-:S07]  /*bea0*/  IMAD R2, R3, R18, RZ ;  /* 0x0000001203027224 */ /* 0x000fce00078e02ff */
.L_x_383:
[----:B------:R-:W-:Y:S05]  /*beb0*/  BSYNC B1 ;  /* 0x0000000000017941 */ /* 0x000fea0003800000 */
.L_x_382:
[----:B0-----:R-:W-:Y:S01]  /*bec0*/  @!P5 IMAD R3, R72, R17, R2 ;  /* 0x000000114803d224 */ /* 0x001fe200078e0202 */
[----:B------:R-:W-:Y:S04]  /*bed0*/  BSSY B1, `(.L_x_384) ;  /* 0x0000006000017945 */ /* 0x000fe80003800000 */
[----:B------:R0:W-:Y:S01]  /*bee0*/  @!P5 STG.E.U8 desc[UR36][R6.64+0x60], R3 ;  /* 0x000060030600d986 */ /* 0x0001e2000c101124 */
[----:B------:R-:W-:Y:S05]  /*bef0*/  @P6 BRA `(.L_x_385) ;  /* 0x00000000000c6947 */ /* 0x000fea0003800000 */
[----:B------:R-:W0:Y:S02]  /*bf00*/  LDG.E.U8 R16, desc[UR36][R14.64+0x61] ;  /* 0x000061240e107981 */ /* 0x000e24000c1e1100 */
[----:B0-----:R-:W-:-:S05]  /*bf10*/  PRMT R3, R16, 0x8880, RZ ;  /* 0x0000888010037816 */ /* 0x001fca00000000ff */
[----:B------:R-:W-:-:S07]  /*bf20*/  IMAD R2, R3, R18, RZ ;  /* 0x0000001203027224 */ /* 0x000fce00078e02ff */
.L_x_385:
[----:B------:R-:W-:Y:S05]  /*bf30*/  BSYNC B1 ;  /* 0x0000000000017941 */ /* 0x000fea0003800000 */
.L_x_384:
[----:B------:R-:W-:Y:S01]  /*bf40*/  @!P6 IMAD R73, R73, R17, R2 ;  /* 0x000000114949e224 */ /* 0x000fe200078e0202 */
[----:B------:R-:W-:Y:S04]  /*bf50*/  BSSY B1, `(.L_x_386) ;  /* 0x0000006000017945 */ /* 0x000fe80003800000 */
[----:B------:R0:W-:Y:S01]  /*bf60*/  @!P6 STG.E.U8 desc[UR36][R6.64+0x61], R73 ;  /* 0x000061490600e986 */ /* 0x0001e2000c101124 */
[----:B------:R-:W-:Y:S05]  /*bf70*/  @P1 BRA `(.L_x_387) ;  /* 0x00000000000c1947 */ /* 0x000fea0003800000 */
[----:B------:R-:W0:Y:S02]  /*bf80*/  LDG.E.U8 R16, desc[UR36][R154.64+0x60] ;  /* 0x000060249a107981 */ /* 0x000e24000c1e1100 */
[----:B0-----:R-:W-:-:S05]  /*bf90*/  PRMT R3, R16, 0x8880, RZ ;  /* 0x0000888010037816 */ /* 0x001fca00000000ff */
[----:B------:R-:W-:-:S07]  /*bfa0*/  IMAD R2, R3, R18, RZ ;  /* 0x0000001203027224 */ /* 0x000fce00078e02ff */
.L_x_387:
[----:B------:R-:W-:Y:S05]  /*bfb0*/  BSYNC B1 ;  /* 0x0000000000017941 */ /* 0x000fea0003800000 */
.L_x_386:
        /* <DEDUP_REMOVED lines=12> */
.L_x_389:
[----:B------:R-:W-:Y:S05]  /*c080*/  BSYNC B1 ;  /* 0x0000000000017941 */ /* 0x000fea0003800000 */
.L_x_388:
[----:B------:R-:W-:Y:S01]  /*c090*/  @!P4 IMAD R75, R75, R17, R2 ;  /* 0x000000114b4bc224 */ /* 0x000fe200078e0202 */
[----:B------:R-:W-:Y:S04]  /*c0a0*/  BSSY B1, `(.L_x_390) ;  /* 0x0000006000017945 */ /* 0x000fe80003800000 */
[----:B------:R0:W-:Y:S01]  /*c0b0*/  @!P4 STG.E.U8 desc[UR36][R8.64+0x61], R75 ;  /* 0x0000614b0800c986 */ /* 0x0001e2000c101124 */
[----:B------:R-:W-:Y:S05]  /*c0c0*/  @P3 BRA `(.L_x_391) ;  /* 0x00000000000c3947 */ /* 0x000fea0003800000 */
[----:B------:R-:W0:Y:S02]  /*c0d0*/  LDG.E.U8 R16, desc[UR36][R14.64+0x68] ;  /* 0x000068240e107981 */ /* 0x000e24000c1e1100 */
[----:B0-----:R-:W-:-:S05]  /*c0e0*/  PRMT R3, R16, 0x8880, RZ ;  /* 0x0000888010037816 */ /* 0x001fca00000000ff */
[----:B------:R-:W-:-:S07]  /*c0f0*/  IMAD R2, R3, R18, RZ ;  /* 0x0000001203027224 */ /* 0x000fce00078e02ff */
.L_x_391:
[----:B------:R-:W-:Y:S05]  /*c100*/  BSYNC B1 ;  /* 0x0000000000017941 */ /* 0x000fea0003800000 */
.L_x_390:
[----:B0-----:R-:W-:Y:S01]  /*c110*/  @!P3 IMAD R3, R76, R17, R2 ;  /* 0x000000114c03b224 */ /* 0x001fe200078e0202 */
[----:B------:R-:W-:Y:S04]  /*c120*/  BSSY B1, `(.L_x_392) ;  /* 0x0000006000017945 */ /* 0x000fe80003800000 */
[----:B------:R0:W-:Y:S01]  /*c130*/  @!P3 STG.E.U8 desc[UR36][R6.64+0x68], R3 ;  /* 0x000068030600b986 */ /* 0x0001e2000c101124 */
[----:B------:R-:W-:Y:S05]  /*c140*/  @P5 BRA `(.L_x_393) ;  /* 0x00000000000c5947 */ /* 0x000fea0003800000 */
[----:B------:R-:W0:Y:S02]  /*c150*/  LDG.E.U8 R16, desc[UR36][R14.64+0x69] ;  /* 0x000069240e107981 */ /* 0x000e24000c1e1100 */
[----:B0-----:R-:W-:-:S05]  /*c160*/  PRMT R3, R16, 0x8880, RZ ;  /* 0x0000888010037816 */ /* 0x001fca00000000ff */
[----:B------:R-:W-:-:S07]  /*c170*/  IMAD R2, R3, R18, RZ ;  /* 0x0000001203027224 */ /* 0x000fce00078e02ff */
.L_x_393:
[----:B------:R-:W-:Y:S05]  /*c180*/  BSYNC B1 ;  /* 0x0000000000017941 */ /* 0x000fea0003800000 */
.L_x_392:
[----:B------:R-:W-:Y:S01]  /*c190*/  @!P5 IMAD R77, R77, R17, R2 ;  /* 0x000000114d4dd224 */ /* 0x000fe200078e0202 */
[----:B------:R-:W-:Y:S04]  /*c1a0*/  BSSY B1, `(.L_x_394) ;  /* 0x0000006000017945 */ /* 0x000fe80003800000 */
[----:B------:R0:W-:Y:S01]  /*c1b0*/  @!P5 STG.E.U8 desc[UR36][R6.64+0x69], R77 ;  /* 0x0000694d0600d986 */ /* 0x0001e2000c101124 */
[----:B------:R-:W-:Y:S05]  /*c1c0*/  @P6 BRA `(.L_x_395) ;  /* 0x00000000000c6947 */ /* 0x000fea0003800000 */
[----:B------:R-:W0:Y:S02]  /*c1d0*/  LDG.E.U8 R16, desc[UR36][R154.64+0x68] ;  /* 0x000068249a107981 */ /* 0x000e24000c1e1100 */
[----:B0-----:R-:W-:-:S05]  /*c1e0*/  PRMT R3, R16, 0x8880, RZ ;  /* 0x0000888010037816 */ /* 0x001fca00000000ff */
[----:B------:R-:W-:-:S07]  /*c1f0*/  IMAD R2, R3, R18, RZ ;  /* 0x0000001203027224 */ /* 0x000fce00078e02ff */
.L_x_395:
[----:B------:R-:W-:Y:S05]  /*c200*/  BSYNC B1 ;  /* 0x0000000000017941 */ /* 0x000fea0003800000 */
.L_x_394:
[----:B0-----:R-:W-:Y:S01]  /*c210*/  @!P6 IMAD R3, R78, R17, R2 ;  /* 0x000000114e03e224 */ /* 0x001fe200078e0202 */
[----:B------:R-:W-:Y:S04]  /*c220*/  BSSY B1, `(.L_x_396) ;  /* 0x0000006000017945 */ /* 0x000fe80003800000 */
[----:B------:R0:W-:Y:S01]  /*c230*/  @!P6 STG.E.U8 desc[UR36][R8.64+0x68], R3 ;  /* 0x000068030800e986 */ /* 0x0001e2000c101124 */
[----:B------:R-:W-:Y:S05]  /*c240*/  @P1 BRA `(.L_x_397) ;  /* 0x00000000000c1947 */ /* 0x000fea0003800000 */
[----:B------:R-:W0:Y:S02]  /*c250*/  LDG.E.U8 R16, desc[UR36][R154.64+0x69] ;  /* 0x000069249a107981 */ /* 0x000e24000c1e1100 */
[----:B0-----:R-:W-:-:S05]  /*c260*/  PRMT R3, R16, 0x8880, RZ ;  /* 0x0000888010037816 */ /* 0x001fca00000000ff */
[----:B------:R-:W-:-:S07]  /*c270*/  IMAD R2, R3, R18, RZ ;  /* 0x0000001203027224 */ /* 0x000fce00078e02ff */
.L_x_397:
[----:B------:R-:W-:Y:S05]  /*c280*/  BSYNC B1 ;  /* 0x0000000000017941 */ /* 0x000fea0003800000 */
.L_x_396:
        /* <DEDUP_REMOVED lines=12> */
.L_x_399:
[----:B------:R-:W-:Y:S05]  /*c350*/  BSYNC B1 ;  /* 0x0000000000017941 */ /* 0x000fea0003800000 */
.L_x_398:
[----:B0-----:R-:W-:Y:S01]  /*c360*/  @!P4 IMAD R3, R80, R17, R2 ;  /* 0x000000115003c224 */ /* 0x001fe200078e0202 */
[----:B------:R-:W-:Y:S04]  /*c370*/  BSSY B1, `(.L_x_400) ;  /* 0x0000006000017945 */ /* 0x000fe80003800000 */
[----:B------:R0:W-:Y:S01]  /*c380*/  @!P4 STG.E.U8 desc[UR36][R6.64+0x70], R3 ;  /* 0x000070030600c986 */ /* 0x0001e2000c101124 */
[----:B------:R-:W-:Y:S05]  /*c390*/  @P3 BRA `(.L_x_401) ;  /* 0x00000000000c3947 */ /* 0x000fea0003800000 */
[----:B------:R-:W0:Y:S02]  /*c3a0*/  LDG.E.U8 R16, desc[UR36][R14.64+0x71] ;  /* 0x000071240e107981 */ /* 0x000e24000c1e1100 */
[----:B0-----:R-:W-:-:S05]  /*c3b0*/  PRMT R3, R16, 0x8880, RZ ;  /* 0x0000888010037816 */ /* 0x001fca00000000ff */
[----:B------:R-:W-:-:S07]  /*c3c0*/  IMAD R2, R3, R18, RZ ;  /* 0x0000001203027224 */ /* 0x000fce00078e02ff */
.L_x_401:
[----:B------:R-:W-:Y:S05]  /*c3d0*/  BSYNC B1 ;  /* 0x0000000000017941 */ /* 0x000fea0003800000 */
.L_x_400:
[----:B------:R-:W-:Y:S01]  /*c3e0*/  @!P3 IMAD R81, R81, R17, R2 ;  /* 0x000000115151b224 */ /* 0x000fe200078e0202 */
[----:B------:R-:W-:Y:S04]  /*c3f0*/  BSSY B1, `(.L_x_402) ;  /* 0x0000006000017945 */ /* 0x000fe80003800000 */
[----:B------:R0:W-:Y:S01]  /*c400*/  @!P3 STG.E.U8 desc[UR36][R6.64+0x71], R81 ;  /* 0x000071510600b986 */ /* 0x0001e2000c101124 */
[----:B------:R-:W-:Y:S05]  /*c410*/  @P5 BRA `(.L_x_403) ;  /* 0x00000000000c5947 */ /* 0x000fea0003800000 */
[----:B------:R-:W0:Y:S02]  /*c420*/  LDG.E.U8 R16, desc[UR36][R154.64+0x70] ;  /* 0x000070249a107981 */ /* 0x000e24000c1e1100 */
[----:B0-----:R-:W-:-:S05]  /*c430*/  PRMT R3, R16, 0x8880, RZ ;  /* 0x0000888010037816 */ /* 0x001fca00000000ff */
[----:B------:R-:W-:-:S07]  /*c440*/  IMAD R2, R3, R18, RZ ;  /* 0x0000001203027224 */ /* 0x000fce00078e02ff */
.L_x_403:
[----:B------:R-:W-:Y:S05]  /*c450*/  BSYNC B1 ;  /* 0x0000000000017941 */ /* 0x000fea0003800000 */
.L_x_402:
[----:B0-----:R-:W-:Y:S01]  /*c460*/  @!P5 IMAD R3, R82, R17, R2 ;  /* 0x000000115203d224 */ /* 0x001fe200078e0202 */
[----:B------:R-:W-:Y:S04]  /*c470*/  BSSY B1, `(.L_x_404) ;  /* 0x0000006000017945 */ /* 0x000fe80003800000 */
[----:B------:R0:W-:Y:S01]  /*c480*/  @!P5 STG.E.U8 desc[UR36][R8.64+0x70], R3 ;  /* 0x000070030800d986 */ /* 0x0001e2000c101124 */
[----:B------:R-:W-:Y:S05]  /*c490*/  @P6 BRA `(.L_x_405) ;  /* 0x00000000000c6947 */ /* 0x000fea0003800000 */
[----:B------:R-:W0:Y:S02]  /*c4a0*/  LDG.E.U8 R16, desc[UR36][R154.64+0x71] ;  /* 0x000071249a107981 */ /* 0x000e24000c1e1100 */
[----:B0-----:R-:W-:-:S05]  /*c4b0*/  PRMT R3, R16, 0x8880, RZ ;  /* 0x0000888010037816 */ /* 0x001fca00000000ff */
[----:B------:R-:W-:-:S07]  /*c4c0*/  IMAD R2, R3, R18, RZ ;  /* 0x0000001203027224 */ /* 0x000fce00078e02ff */
.L_x_405:
[----:B------:R-:W-:Y:S05]  /*c4d0*/  BSYNC B1 ;  /* 0x0000000000017941 */ /* 0x000fea0003800000 */
.L_x_404:
[----:B------:R-:W-:Y:S01]  /*c4e0*/  @!P6 IMAD R83, R83, R17, R2 ;  /* 0x000000115353e224 */ /* 0x000fe200078e0202 */
[----:B------:R-:W-:Y:S04]  /*c4f0*/  BSSY B1, `(.L_x_406) ;  /* 0x0000006000017945 */ /* 0x000fe80003800000 */
[----:B------:R0:W-:Y:S01]  /*c500*/  @!P6 STG.E.U8 desc[UR36][R8.64+0x71], R83 ;  /* 0x000071530800e986 */ /* 0x0001e2000c101124 */
[----:B------:R-:W-:Y:S05]  /*c510*/  @P1 BRA `(.L_x_407) ;  /* 0x00000000000c1947 */ /* 0x000fea0003800000 */
[----:B------:R-:W0:Y:S02]  /*c520*/  LDG.E.U8 R16, desc[UR36][R14.64+0x78] ;  /* 0x000078240e107981 */ /* 0x000e24000c1e1100 */
[----:B0-----:R-:W-:-:S05]  /*c530*/  PRMT R3, R16, 0x8880, RZ ;  /* 0x0000888010037816 */ /* 0x001fca00000000ff */
[----:B------:R-:W-:-:S07]  /*c540*/  IMAD R2, R3, R18, RZ ;  /* 0x0000001203027224 */ /* 0x000fce00078e02ff */
.L_x_407:
[----:B------:R-:W-:Y:S05]  /*c550*/  BSYNC B1 ;  /* 0x0000000000017941 */ /* 0x000fea0003800000 */
.L_x_406:
        /* <DEDUP_REMOVED lines=12> */
.L_x_409:
[----:B------:R-:W-:Y:S05]  /*c620*/  BSYNC B1 ;  /* 0x0000000000017941 */ /* 0x000fea0003800000 */
.L_x_408:
[----:B------:R-:W-:Y:S01]  /*c630*/  @!P4 IMAD R85, R85, R17, R2 ;  /* 0x000000115555c224 */ /* 0x000fe200078e0202 */
[----:B------:R-:W-:Y:S04]  /*c640*/  BSSY B1, `(.L_x_410) ;  /* 0x0000006000017945 */ /* 0x000fe80003800000 */
[----:B------:R0:W-:Y:S01]  /*c650*/  @!P4 STG.E.U8 desc[UR36][R6.64+0x79], R85 ;  /* 0x000079550600c986 */ /* 0x0001e2000c101124 */
[----:B------:R-:W-:Y:S05]  /*c660*/  @P3 BRA `(.L_x_411) ;  /* 0x00000000000c3947 */ /* 0x000fea0003800000 */
[----:B------:R-:W0:Y:S02]  /*c670*/  LDG.E.U8 R16, desc[UR36][R154.64+0x78] ;  /* 0x000078249a107981 */ /* 0x000e24000c1e1100 */
[----:B0-----:R-:W-:-:S05]  /*c680*/  PRMT R3, R16, 0x8880, RZ ;  /* 0x0000888010037816 */ /* 0x001fca00000000ff */
[----:B------:R-:W-:-:S07]  /*c690*/  IMAD R2, R3, R18, RZ ;  /* 0x0000001203027224 */ /* 0x000fce00078e02ff */
.L_x_411:
[----:B------:R-:W-:Y:S05]  /*c6a0*/  BSYNC B1 ;  /* 0x0000000000017941 */ /* 0x000fea0003800000 */
.L_x_410:
[----:B0-----:R-:W-:Y:S01]  /*c6b0*/  @!P3 IMAD R3, R86, R17, R2 ;  /* 0x000000115603b224 */ /* 0x001fe200078e0202 */
[----:B------:R-:W-:Y:S04]  /*c6c0*/  BSSY B1, `(.L_x_412) ;  /* 0x0000006000017945 */ /* 0x000fe80003800000 */
[----:B------:R0:W-:Y:S01]  /*c6d0*/  @!P3 STG.E.U8 desc[UR36][R8.64+0x78], R3 ;  /* 0x000078030800b986 */ /* 0x0001e2000c101124 */
[----:B------:R-:W-:Y:S05]  /*c6e0*/  @P5 BRA `(.L_x_413) ;  /* 0x00000000000c5947 */ /* 0x000fea0003800000 */
[----:B------:R-:W0:Y:S02]  /*c6f0*/  LDG.E.U8 R16, desc[UR36][R154.64+0x79] ;  /* 0x000079249a107981 */ /* 0x000e24000c1e1100 */
[----:B0-----:R-:W-:-:S05]  /*c700*/  PRMT R3, R16, 0x8880, RZ ;  /* 0x0000888010037816 */ /* 0x001fca00000000ff */
[----:B------:R-:W-:-:S07]  /*c710*/  IMAD R2, R3, R18, RZ ;  /* 0x0000001203027224 */ /* 0x000fce00078e02ff */
.L_x_413:
[----:B------:R-:W-:Y:S05]  /*c720*/  BSYNC B1 ;  /* 0x0000000000017941 */ /* 0x000fea0003800000 */
.L_x_412:
[----:B------:R-:W-:Y:S01]  /*c730*/  @!P5 IMAD R87, R87, R17, R2 ;  /* 0x000000115757d224 */ /* 0x000fe200078e0202 */
[----:B------:R-:W-:Y:S04]  /*c740*/  BSSY B1, `(.L_x_414) ;  /* 0x0000006000017945 */ /* 0x000fe80003800000 */
[----:B------:R0:W-:Y:S01]  /*c750*/  @!P5 STG.E.U8 desc[UR36][R8.64+0x79], R87 ;  /* 0x000079570800d986 */ /* 0x0001e2000c101124 */
[----:B------:R-:W-:Y:S05]  /*c760*/  @P6 BRA `(.L_x_415) ;  /* 0x00000000000c6947 */ /* 0x000fea0003800000 */
[----:B------:R-:W0:Y:S02]  /*c770*/  LDG.E.U8 R16, desc[UR36][R14.64+0x80] ;  /* 0x000080240e107981 */ /* 0x000e24000c1e1100 */
[----:B0-----:R-:W-:-:S05]  /*c780*/  PRMT R3, R16, 0x8880, RZ ;  /* 0x0000888010037816 */ /* 0x001fca00000000ff */
[----:B------:R-:W-:-:S07]  /*c790*/  IMAD R2, R3, R18, RZ ;  /* 0x0000001203027224 */ /* 0x000fce00078e02ff */
.L_x_415:
[----:B------:R-:W-:Y:S05]  /*c7a0*/  BSYNC B1 ;  /* 0x0000000000017941 */ /* 0x000fea0003800000 */
.L_x_414:
[----:B0-----:R-:W-:Y:S01]  /*c7b0*/  @!P6 IMAD R3, R88, R17, R2 ;  /* 0x000000115803e224 */ /* 0x001fe200078e0202 */
[----:B------:R-:W-:Y:S04]  /*c7c0*/  BSSY B1, `(.L_x_416) ;  /* 0x0000006000017945 */ /* 0x000fe80003800000 */
[----:B------:R0:W-:Y:S01]  /*c7d0*/  @!P6 STG.E.U8 desc[UR36][R6.64+0x80], R3 ;  /* 0x000080030600e986 */ /* 0x0001e2000c101124 */
[----:B------:R-:W-:Y:S05]  /*c7e0*/  @P1 BRA `(.L_x_417) ;  /* 0x00000000000c1947 */ /* 0x000fea0003800000 */
[----:B------:R-:W0:Y:S02]  /*c7f0*/  LDG.E.U8 R16, desc[UR36][R14.64+0x81] ;  /* 0x000081240e107981 */ /* 0x000e24000c1e1100 */
[----:B0-----:R-:W-:-:S05]  /*c800*/  PRMT R3, R16, 0x8880, RZ ;  /* 0x0000888010037816 */ /* 0x001fca00000000ff */
[----:B------:R-:W-:-:S07]  /*c810*/  IMAD R2, R3, R18, RZ ;  /* 0x0000001203027224 */ /* 0x000fce00078e02ff */
.L_x_417:
[----:B------:R-:W-:Y:S05]  /*c820*/  BSYNC B1 ;  /* 0x0000000000017941 */ /* 0x000fea0003800000 */
.L_x_416:
        /* <DEDUP_REMOVED lines=12> */
.L_x_419:
[----:B------:R-:W-:Y:S05]  /*c8f0*/  BSYNC B1 ;  /* 0x0000000000017941 */ /* 0x000fea0003800000 */
.L_x_418:
[----:B0-----:R-:W-:Y:S01]  /*c900*/  @!P4 IMAD R3, R90, R17, R2 ;  /* 0x000000115a03c224 */ /* 0x001fe200078e0202 */
[----:B------:R-:W-:Y:S04]  /*c910*/  BSSY B1, `(.L_x_420) ;  /* 0x0000006000017945 */ /* 0x000fe80003800000 */
[----:B------:R0:W-:Y:S01]  /*c920*/  @!P4 STG.E.U8 desc[UR36][R8.64+0x80], R3 ;  /* 0x000080030800c986 */ /* 0x0001e2000c101124 */
[----:B------:R-:W-:Y:S05]  /*c930*/  @P3 BRA `(.L_x_421) ;  /* 0x00000000000c3947 */ /* 0x000fea0003800000 */
[----:B------:R-:W0:Y:S02]  /*c940*/  LDG.E.U8 R16, desc[UR36][R154.64+0x81] ;  /* 0x000081249a107981 */ /* 0x000e24000c1e1100 */
[----:B0-----:R-:W-:-:S05]  /*c950*/  PRMT R3, R16, 0x8880, RZ ;  /* 0x0000888010037816 */ /* 0x001fca00000000ff */
[----:B------:R-:W-:-:S07]  /*c960*/  IMAD R2, R3, R18, RZ ;  /* 0x0000001203027224 */ /* 0x000fce00078e02ff */
.L_x_421:
[----:B------:R-:W-:Y:S05]  /*c970*/  BSYNC B1 ;  /* 0x0000000000017941 */ /* 0x000fea0003800000 */
.L_x_420:
[----:B------:R-:W-:Y:S01]  /*c980*/  @!P3 IMAD R91, R91, R17, R2 ;  /* 0x000000115b5bb224 */ /* 0x000fe200078e0202 */
[----:B------:R-:W-:Y:S04]  /*c990*/  BSSY B1, `(.L_x_422) ;  /* 0x0000006000017945 */ /* 0x000fe80003800000 */
[----:B------:R0:W-:Y:S01]  /*c9a0*/  @!P3 STG.E.U8 desc[UR36][R8.64+0x81], R91 ;  /* 0x0000815b0800b986 */ /* 0x0001e2000c101124 */
[----:B------:R-:W-:Y:S05]  /*c9b0*/  @P5 BRA `(.L_x_423) ;  /* 0x00000000000c5947 */ /* 0x000fea0003800000 */
[----:B------:R-:W0:Y:S02]  /*c9c0*/  LDG.E.U8 R16, desc[UR36][R14.64+0x88] ;  /* 0x000088240e107981 */ /* 0x000e24000c1e1100 */
[----:B0-----:R-:W-:-:S05]  /*c9d0*/  PRMT R3, R16, 0x8880, RZ ;  /* 0x0000888010037816 */ /* 0x001fca00000000ff */
[----:B------:R-:W-:-:S07]  /*c9e0*/  IMAD R2, R3, R18, RZ ;  /* 0x0000001203027224 */ /* 0x000fce00078e02ff */
.L_x_423:
[----:B------:R-:W-:Y:S05]  /*c9f0*/  BSYNC B1 ;  /* 0x0000000000017941 */ /* 0x000fea0003800000 */
.L_x_422:
[----:B0-----:R-:W-:Y:S01]  /*ca00*/  @!P5 IMAD R3, R92, R17, R2 ;  /* 0x000000115c03d224 */ /* 0x001fe200078e0202 */
[----:B------:R-:W-:Y:S04]  /*ca10*/  BSSY B1, `(.L_x_424) ;  /* 0x0000006000017945 */ /* 0x000fe80003800000 */
[----:B------:R0:W-:Y:S01]  /*ca20*/  @!P5 STG.E.U8 desc[UR36][R6.64+0x88], R3 ;  /* 0x000088030600d986 */ /* 0x0001e2000c101124 */
[----:B------:R-:W-:Y:S05]  /*ca30*/  @P6 BRA `(.L_x_425) ;  /* 0x00000000000c6947 */ /* 0x000fea0003800000 */
[----:B------:R-:W0:Y:S02]  /*ca40*/  LDG.E.U8 R16, desc[UR36][R14.64+0x89] ;  /* 0x000089240e107981 */ /* 0x000e24000c1e1100 */
[----:B0-----:R-:W-:-:S05]  /*ca50*/  PRMT R3, R16, 0x8880, RZ ;  /* 0x0000888010037816 */ /* 0x001fca00000000ff */
[----:B------:R-:W-:-:S07]  /*ca60*/  IMAD R2, R3, R18, RZ ;  /* 0x0000001203027224 */ /* 0x000fce00078e02ff */
.L_x_425:
[----:B------:R-:W-:Y:S05]  /*ca70*/  BSYNC B1 ;  /* 0x0000000000017941 */ /* 0x000fea0003800000 */
.L_x_424:
[----:B------:R-:W-:Y:S01]  /*ca80*/  @!P6 IMAD R93, R93, R17, R2 ;  /* 0x000000115d5de224 */ /* 0x000fe200078e0202 */
[----:B------:R-:W-:Y:S04]  /*ca90*/  BSSY B1, `(.L_x_426) ;  /* 0x0000006000017945 */ /* 0x000fe80003800000 */
[----:B------:R0:W-:Y:S01]  /*caa0*/  @!P6 STG.E.U8 desc[UR36][R6.64+0x89], R93 ;  /* 0x0000895d0600e986 */ /* 0x0001e2000c101124 */
[----:B------:R-:W-:Y:S05]  /*cab0*/  @P1 BRA `(.L_x_427) ;  /* 0x00000000000c1947 */ /* 0x000fea0003800000 */
[----:B------:R-:W0:Y:S02]  /*cac0*/  LDG.E.U8 R16, desc[UR36][R154.64+0x88] ;  /* 0x000088249a107981 */ /* 0x000e24000c1e1100 */
[----:B0-----:R-:W-:-:S05]  /*cad0*/  PRMT R3, R16, 0x8880, RZ ;  /* 0x0000888010037816 */ /* 0x001fca00000000ff */
[----:B------:R-:W-:-:S07]  /*cae0*/  IMAD R2, R3, R18, RZ ;  /* 0x0000001203027224 */ /* 0x000fce00078e02ff */
.L_x_427:
[----:B------:R-:W-:Y:S05]  /*caf0*/  BSYNC B1 ;  /* 0x0000000000017941 */ /* 0x000fea0003800000 */
.L_x_426:
        /* <DEDUP_REMOVED lines=12> */
.L_x_429:
[----:B------:R-:W-:Y:S05]  /*cbc0*/  BSYNC B1 ;  /* 0x0000000000017941 */ /* 0x000fea0003800000 */
.L_x_428:
[----:B------:R-:W-:Y:S01]  /*cbd0*/  @!P4 IMAD R95, R95, R17, R2 ;  /* 0x000000115f5fc224 */ /* 0x000fe200078e0202 */
[----:B------:R-:W-:Y:S04]  /*cbe0*/  BSSY B1, `(.L_x_430) ;  /* 0x0000006000017945 */ /* 0x000fe80003800000 */
[----:B------:R0:W-:Y:S01]  /*cbf0*/  @!P4 STG.E.U8 desc[UR36][R8.64+0x89], R95 ;  /* 0x0000895f0800c986 */ /* 0x0001e2000c101124 */
[----:B------:R-:W-:Y:S05]  /*cc00*/  @P3 BRA `(.L_x_431) ;  /* 0x00000000000c3947 */ /* 0x000fea0003800000 */
[----:B------:R-:W0:Y:S02]  /*cc10*/  LDG.E.U8 R16, desc[UR36][R14.64+0x90] ;  /* 0x000090240e107981 */ /* 0x000e24000c1e1100 */
[----:B0-----:R-:W-:-:S05]  /*cc20*/  PRMT R3, R16, 0x8880, RZ ;  /* 0x0000888010037816 */ /* 0x001fca00000000ff */
[----:B------:R-:W-:-:S07]  /*cc30*/  IMAD R2, R3, R18, RZ ;  /* 0x0000001203027224 */ /* 0x000fce00078e02ff */
.L_x_431:
[----:B------:R-:W-:Y:S05]  /*cc40*/  BSYNC B1 ;  /* 0x0000000000017941 */ /* 0x000fea0003800000 */
.L_x_430:
[----:B0-----:R-:W-:Y:S01]  /*cc50*/  @!P3 IMAD R3, R96, R17, R2 ;  /* 0x000000116003b224 */ /* 0x001fe200078e0202 */
[----:B------:R-:W-:Y:S04]  /*cc60*/  BSSY B1, `(.L_x_432) ;  /* 0x0000006000017945 */ /* 0x000fe80003800000 */
[----:B------:R0:W-:Y:S01]  /*cc70*/  @!P3 STG.E.U8 desc[UR36][R6.64+0x90], R3 ;  /* 0x000090030600b986 */ /* 0x0001e2000c101124 */
[----:B------:R-:W-:Y:S05]  /*cc80*/  @P5 BRA `(.L_x_433) ;  /* 0x00000000000c5947 */ /* 0x000fea0003800000 */
[----:B------:R-:W0:Y:S02]  /*cc90*/  LDG.E.U8 R16, desc[UR36][R14.64+0x91] ;  /* 0x000091240e107981 */ /* 0x000e24000c1e1100 */
[----:B0-----:R-:W-:-:S05]  /*cca0*/  PRMT R3, R16, 0x8880, RZ ;  /* 0x0000888010037816 */ /* 0x001fca00000000ff */
[----:B------:R-:W-:-:S07]  /*ccb0*/  IMAD R2, R3, R18, RZ ;  /* 0x0000001203027224 */ /* 0x000fce00078e02ff */
.L_x_433:
[----:B------:R-:W-:Y:S05]  /*ccc0*/  BSYNC B1 ;  /* 0x0000000000017941 */ /* 0x000fea0003800000 */
.L_x_432:
[----:B------:R-:W-:Y:S01]  /*ccd0*/  @!P5 IMAD R97, R97, R17, R2 ;  /* 0x000000116161d224 */ /* 0x000fe200078e0202 */
[----:B------:R-:W-:Y:S04]  /*cce0*/  BSSY B1, `(.L_x_434) ;  /* 0x0000006000017945 */ /* 0x000fe80003800000 */
[----:B------:R0:W-:Y:S01]  /*ccf0*/  @!P5 STG.E.U8 desc[UR36][R6.64+0x91], R97 ;  /* 0x000091610600d986 */ /* 0x0001e2000c101124 */
[----:B------:R-:W-:Y:S05]  /*cd00*/  @P6 BRA `(.L_x_435) ;  /* 0x00000000000c6947 */ /* 0x000fea0003800000 */
[----:B------:R-:W0:Y:S02]  /*cd10*/  LDG.E.U8 R16, desc[UR36][R154.64+0x90] ;  /* 0x000090249a107981 */ /* 0x000e24000c1e1100 */
[----:B0-----:R-:W-:-:S05]  /*cd20*/  PRMT R3, R16, 0x8880, RZ ;  /* 0x0000888010037816 */ /* 0x001fca00000000ff */
[----:B------:R-:W-:-:S07]  /*cd30*/  IMAD R2, R3, R18, RZ ;  /* 0x0000001203027224 */ /* 0x000fce00078e02ff */
.L_x_435:
[----:B------:R-:W-:Y:S05]  /*cd40*/  BSYNC B1 ;  /* 0x0000000000017941 */ /* 0x000fea0003800000 */
.L_x_434:
[----:B0-----:R-:W-:Y:S01]  /*cd50*/  @!P6 IMAD R3, R98, R17, R2 ;  /* 0x000000116203e224 */ /* 0x001fe200078e0202 */
[----:B------:R-:W-:Y:S04]  /*cd60*/  BSSY B1, `(.L_x_436) ;  /* 0x0000006000017945 */ /* 0x000fe80003800000 */
[----:B------:R0:W-:Y:S01]  /*cd70*/  @!P6 STG.E.U8 desc[UR36][R8.64+0x90], R3 ;  /* 0x000090030800e986 */ /* 0x0001e2000c101124 */
[----:B------:R-:W-:Y:S05]  /*cd80*/  @P1 BRA `(.L_x_437) ;  /* 0x00000000000c1947 */ /* 0x000fea0003800000 */
[----:B------:R-:W0:Y:S02]  /*cd90*/  LDG.E.U8 R16, desc[UR36][R154.64+0x91] ;  /* 0x000091249a107981 */ /* 0x000e24000c1e1100 */
[----:B0-----:R-:W-:-:S05]  /*cda0*/  PRMT R3, R16, 0x8880, RZ ;  /* 0x0000888010037816 */ /* 0x001fca00000000ff */
[----:B------:R-:W-:-:S07]  /*cdb0*/  IMAD R2, R3, R18, RZ ;  /* 0x0000001203027224 */ /* 0x000fce00078e02ff */
.L_x_437:
[----:B------:R-:W-:Y:S05]  /*cdc0*/  BSYNC B1 ;  /* 0x0000000000017941 */ /* 0x000fea0003800000 */
.L_x_436:
        /* <DEDUP_REMOVED lines=12> */
.L_x_439:
[----:B------:R-:W-:Y:S05]  /*ce90*/  BSYNC B1 ;  /* 0x0000000000017941 */ /* 0x000fea0003800000 */
.L_x_438:
[----:B0-----:R-:W-:Y:S01]  /*cea0*/  @!P4 IMAD R3, R100, R17, R2 ;  /* 0x000000116403c224 */ /* 0x001fe200078e0202 */
[----:B------:R-:W-:Y:S04]  /*ceb0*/  BSSY B1, `(.L_x_440) ;  /* 0x0000006000017945 */ /* 0x000fe80003800000 */
[----:B------:R0:W-:Y:S01]  /*cec0*/  @!P4 STG.E.U8 desc[UR36][R6.64+0x98], R3 ;  /* 0x000098030600c986 */ /* 0x0001e2000c101124 */
[----:B------:R-:W-:Y:S05]  /*ced0*/  @P3 BRA `(.L_x_441) ;  /* 0x00000000000c3947 */ /* 0x000fea0003800000 */
[----:B------:R-:W0:Y:S02]  /*cee0*/  LDG.E.U8 R16, desc[UR36][R14.64+0x99] ;  /* 0x000099240e107981 */ /* 0x000e24000c1e1100 */
[----:B0-----:R-:W-:-:S05]  /*cef0*/  PRMT R3, R16, 0x8880, RZ ;  /* 0x0000888010037816 */ /* 0x001fca00000000ff */
[----:B------:R-:W-:-:S07]  /*cf00*/  IMAD R2, R3, R18, RZ ;  /* 0x0000001203027224 */ /* 0x000fce00078e02ff */
.L_x_441:
[----:B------:R-:W-:Y:S05]  /*cf10*/  BSYNC B1 ;  /* 0x0000000000017941 */ /* 0x000fea0003800000 */
.L_x_440:
[----:B------:R-:W-:Y:S01]  /*cf20*/  @!P3 IMAD R101, R101, R17, R2 ;  /* 0x000000116565b224 */ /* 0x000fe200078e0202 */
[----:B------:R-:W-:Y:S04]  /*cf30*/  BSSY B1, `(.L_x_442) ;  /* 0x0000006000017945 */ /* 0x000fe80003800000 */
[----:B------:R0:W-:Y:S01]  /*cf40*/  @!P3 STG.E.U8 desc[UR36][R6.64+0x99], R101 ;  /* 0x000099650600b986 */ /* 0x0001e2000c101124 */
[----:B------:R-:W-:Y:S05]  /*cf50*/  @P5 BRA `(.L_x_443) ;  /* 0x00000000000c5947 */ /* 0x000fea0003800000 */
[----:B------:R-:W0:Y:S02]  /*cf60*/  LDG.E.U8 R16, desc[UR36][R154.64+0x98] ;  /* 0x000098249a107981 */ /* 0x000e24000c1e1100 */
[----:B0-----:R-:W-:-:S05]  /*cf70*/  PRMT R3, R16, 0x8880, RZ ;  /* 0x0000888010037816 */ /* 0x001fca00000000ff */
[----:B------:R-:W-:-:S07]  /*cf80*/  IMAD R2, R3, R18, RZ ;  /* 0x0000001203027224 */ /* 0x000fce00078e02ff */
.L_x_443:
[----:B------:R-:W-:Y:S05]  /*cf90*/  BSYNC B1 ;  /* 0x0000000000017941 */ /* 0x000fea0003800000 */
.L_x_442:
[----:B0-----:R-:W-:Y:S01]  /*cfa0*/  @!P5 IMAD R3, R102, R17, R2 ;  /* 0x000000116603d224 */ /* 0x001fe200078e0202 */
[----:B------:R-:W-:Y:S04]  /*cfb0*/  BSSY B1, `(.L_x_444) ;  /* 0x0000006000017945 */ /* 0x000fe80003800000 */
[----:B------:R0:W-:Y:S01]  /*cfc0*/  @!P5 STG.E.U8 desc[UR36][R8.64+0x98], R3 ;  /* 0x000098030800d986 */ /* 0x0001e2000c101124 */
[----:B------:R-:W-:Y:S05]  /*cfd0*/  @P6 BRA `(.L_x_445) ;  /* 0x00000000000c6947 */ /* 0x000fea0003800000 */
[----:B------:R-:W0:Y:S02]  /*cfe0*/  LDG.E.U8 R16, desc[UR36][R154.64+0x99] ;  /* 0x000099249a107981 */ /* 0x000e24000c1e1100 */
[----:B0-----:R-:W-:-:S05]  /*cff0*/  PRMT R3, R16, 0x8880, RZ ;  /* 0x0000888010037816 */ /* 0x001fca00000000ff */
[----:B------:R-:W-:-:S07]  /*d000*/  IMAD R2, R3, R18, RZ ;  /* 0x0000001203027224 */ /* 0x000fce00078e02ff */
.L_x_445:
[----:B------:R-:W-:Y:S05]  /*d010*/  BSYNC B1 ;  /* 0x0000000000017941 */ /* 0x000fea0003800000 */
.L_x_444:
[----:B------:R-:W-:Y:S01]  /*d020*/  @!P6 IMAD R103, R103, R17, R2 ;  /* 0x000000116767e224 */ /* 0x000fe200078e0202 */
[----:B------:R-:W-:Y:S04]  /*d030*/  BSSY B1, `(.L_x_446) ;  /* 0x0000006000017945 */ /* 0x000fe80003800000 */
[----:B------:R0:W-:Y:S01]  /*d040*/  @!P6 STG.E.U8 desc[UR36][R8.64+0x99], R103 ;  /* 0x000099670800e986 */ /* 0x0001e2000c101124 */
[----:B------:R-:W-:Y:S05]  /*d050*/  @P1 BRA `(.L_x_447) ;  /* 0x00000000000c1947 */ /* 0x000fea0003800000 */
[----:B------:R-:W0:Y:S02]  /*d060*/  LDG.E.U8 R16, desc[UR36][R14.64+0xa0] ;  /* 0x0000a0240e107981 */ /* 0x000e24000c1e1100 */
[----:B0-----:R-:W-:-:S05]  /*d070*/  PRMT R3, R16, 0x8880, RZ ;  /* 0x0000888010037816 */ /* 0x001fca00000000ff */
[----:B------:R-:W-:-:S07]  /*d080*/  IMAD R2, R3, R18, RZ ;  /* 0x0000001203027224 */ /* 0x000fce00078e02ff */
.L_x_447:
[----:B------:R-:W-:Y:S05]  /*d090*/  BSYNC B1 ;  /* 0x0000000000017941 */ /* 0x000fea0003800000 */
.L_x_446:
        /* <DEDUP_REMOVED lines=12> */
.L_x_449:
[----:B------:R-:W-:Y:S05]  /*d160*/  BSYNC B1 ;  /* 0x0000000000017941 */ /* 0x000fea0003800000 */
.L_x_448:
[----:B------:R-:W-:Y:S01]  /*d170*/  @!P4 IMAD R105, R105, R17, R2 ;  /* 0x000000116969c224 */ /* 0x000fe200078e0202 */
[----:B------:R-:W-:Y:S04]  /*d180*/  BSSY B1, `(.L_x_450) ;  /* 0x0000006000017945 */ /* 0x000fe80003800000 */
[----:B------:R0:W-:Y:S01]  /*d190*/  @!P4 STG.E.U8 desc[UR36][R6.64+0xa1], R105 ;  /* 0x0000a1690600c986 */ /* 0x0001e2000c101124 */
[----:B------:R-:W-:Y:S05]  /*d1a0*/  @P3 BRA `(.L_x_451) ;  /* 0x00000000000c3947 */ /* 0x000fea0003800000 */
[----:B------:R-:W0:Y:S02]  /*d1b0*/  LDG.E.U8 R16, desc[UR36][R154.64+0xa0] ;  /* 0x0000a0249a107981 */ /* 0x000e24000c1e1100 */
[----:B0-----:R-:W-:-:S05]  /*d1c0*/  PRMT R3, R16, 0x8880, RZ ;  /* 0x0000888010037816 */ /* 0x001fca00000000ff */
[----:B------:R-:W-:-:S07]  /*d1d0*/  IMAD R2, R3, R18, RZ ;  /* 0x0000001203027224 */ /* 0x000fce00078e02ff */
.L_x_451:
[----:B------:R-:W-:Y:S05]  /*d1e0*/  BSYNC B1 ;  /* 0x0000000000017941 */ /* 0x000fea0003800000 */
.L_x_450:
[----:B0-----:R-:W-:Y:S01]  /*d1f0*/  @!P3 IMAD R3, R106, R17, R2 ;  /* 0x000000116a03b224 */ /* 0x001fe200078e0202 */
[----:B------:R-:W-:Y:S04]  /*d200*/  BSSY B1, `(.L_x_452) ;  /* 0x0000006000017945 */ /* 0x000fe80003800000 */
[----:B------:R0:W-:Y:S01]  /*d210*/  @!P3 STG.E.U8 desc[UR36][R8.64+0xa0], R3 ;  /* 0x0000a0030800b986 */ /* 0x0001e2000c101124 */
[----:B------:R-:W-:Y:S05]  /*d220*/  @P5 BRA `(.L_x_453) ;  /* 0x00000000000c5947 */ /* 0x000fea0003800000 */
[----:B------:R-:W0:Y:S02]  /*d230*/  LDG.E.U8 R16, desc[UR36][R154.64+0xa1] ;  /* 0x0000a1249a107981 */ /* 0x000e24000c1e1100 */
[----:B0-----:R-:W-:-:S05]  /*d240*/  PRMT R3, R16, 0x8880, RZ ;  /* 0x0000888010037816 */ /* 0x001fca00000000ff */
[----:B------:R-:W-:-:S07]  /*d250*/  IMAD R2, R3, R18, RZ ;  /* 0x0000001203027224 */ /* 0x000fce00078e02ff */
.L_x_453:
[----:B------:R-:W-:Y:S05]  /*d260*/  BSYNC B1 ;  /* 0x0000000000017941 */ /* 0x000fea0003800000 */
.L_x_452:
[----:B------:R-:W-:Y:S01]  /*d270*/  @!P5 IMAD R107, R107, R17, R2 ;  /* 0x000000116b6bd224 */ /* 0x000fe200078e0202 */
[----:B------:R-:W-:Y:S04]  /*d280*/  BSSY B1, `(.L_x_454) ;  /* 0x0000006000017945 */ /* 0x000fe80003800000 */
[----:B------:R0:W-:Y:S01]  /*d290*/  @!P5 STG.E.U8 desc[UR36][R8.64+0xa1], R107 ;  /* 0x0000a16b0800d986 */ /* 0x0001e2000c101124 */
[----:B------:R-:W-:Y:S05]  /*d2a0*/  @P6 BRA `(.L_x_455) ;  /* 0x00000000000c6947 */ /* 0x000fea0003800000 */
[----:B------:R-:W0:Y:S02]  /*d2b0*/  LDG.E.U8 R16, desc[UR36][R14.64+0xa8] ;  /* 0x0000a8240e107981 */ /* 0x000e24000c1e1100 */
[----:B0-----:R-:W-:-:S05]  /*d2c0*/  PRMT R3, R16, 0x8880, RZ ;  /* 0x0000888010037816 */ /* 0x001fca00000000ff */
[----:B------:R-:W-:-:S07]  /*d2d0*/  IMAD R2, R3, R18, RZ ;  /* 0x0000001203027224 */ /* 0x000fce00078e02ff */
.L_x_455:
[----:B------:R-:W-:Y:S05]  /*d2e0*/  BSYNC B1 ;  /* 0x0000000000017941 */ /* 0x000fea0003800000 */
.L_x_454:
[----:B0-----:R-:W-:Y:S01]  /*d2f0*/  @!P6 IMAD R3, R108, R17, R2 ;  /* 0x000000116c03e224 */ /* 0x001fe200078e0202 */
[----:B------:R-:W-:Y:S04]  /*d300*/  BSSY B1, `(.L_x_456) ;  /* 0x0000006000017945 */ /* 0x000fe80003800000 */
[----:B------:R0:W-:Y:S01]  /*d310*/  @!P6 STG.E.U8 desc[UR36][R6.64+0xa8], R3 ;  /* 0x0000a8030600e986 */ /* 0x0001e2000c101124 */
[----:B------:R-:W-:Y:S05]  /*d320*/  @P1 BRA `(.L_x_457) ;  /* 0x00000000000c1947 */ /* 0x000fea0003800000 */
[----:B------:R-:W0:Y:S02]  /*d330*/  LDG.E.U8 R16, desc[UR36][R14.64+0xa9] ;  /* 0x0000a9240e107981 */ /* 0x000e24000c1e1100 */
[----:B0-----:R-:W-:-:S05]  /*d340*/  PRMT R3, R16, 0x8880, RZ ;  /* 0x0000888010037816 */ /* 0x001fca00000000ff */
[----:B------:R-:W-:-:S07]  /*d350*/  IMAD R2, R3, R18, RZ ;  /* 0x0000001203027224 */ /* 0x000fce00078e02ff */
.L_x_457:
[----:B------:R-:W-:Y:S05]  /*d360*/  BSYNC B1 ;  /* 0x0000000000017941 */ /* 0x000fea0003800000 */
.L_x_456:
        /* <DEDUP_REMOVED lines=12> */
.L_x_459:
[----:B------:R-:W-:Y:S05]  /*d430*/  BSYNC B1 ;  /* 0x0000000000017941 */ /* 0x000fea0003800000 */
.L_x_458:
[----:B0-----:R-:W-:Y:S01]  /*d440*/  @!P4 IMAD R3, R110, R17, R2 ;  /* 0x000000116e03c224 */ /* 0x001fe200078e0202 */
[----:B------:R-:W-:Y:S04]  /*d450*/  BSSY B1, `(.L_x_460) ;  /* 0x0000006000017945 */ /* 0x000fe80003800000 */
[----:B------:R0:W-:Y:S01]  /*d460*/  @!P4 STG.E.U8 desc[UR36][R8.64+0xa8], R3 ;  /* 0x0000a8030800c986 */ /* 0x0001e2000c101124 */
[----:B------:R-:W-:Y:S05]  /*d470*/  @P3 BRA `(.L_x_461) ;  /* 0x00000000000c3947 */ /* 0x000fea0003800000 */
[----:B------:R-:W0:Y:S02]  /*d480*/  LDG.E.U8 R16, desc[UR36][R154.64+0xa9] ;  /* 0x0000a9249a107981 */ /* 0x000e24000c1e1100 */
[----:B0-----:R-:W-:-:S05]  /*d490*/  PRMT R3, R16, 0x8880, RZ ;  /* 0x0000888010037816 */ /* 0x001fca00000000ff */
[----:B------:R-:W-:-:S07]  /*d4a0*/  IMAD R2, R3, R18, RZ ;  /* 0x0000001203027224 */ /* 0x000fce00078e02ff */
.L_x_461:
[----:B------:R-:W-:Y:S05]  /*d4b0*/  BSYNC B1 ;  /* 0x0000000000017941 */ /* 0x000fea0003800000 */
.L_x_460:
[----:B------:R-:W-:Y:S01]  /*d4c0*/  @!P3 IMAD R111, R111, R17, R2 ;  /* 0x000000116f6fb224 */ /* 0x000fe200078e0202 */
[----:B------:R-:W-:Y:S04]  /*d4d0*/  BSSY B1, `(.L_x_462) ;  /* 0x0000006000017945 */ /* 0x000fe80003800000 */
[----:B------:R0:W-:Y:S01]  /*d4e0*/  @!P3 STG.E.U8 desc[UR36][R8.64+0xa9], R111 ;  /* 0x0000a96f0800b986 */ /* 0x0001e2000c101124 */
[----:B------:R-:W-:Y:S05]  /*d4f0*/  @P5 BRA `(.L_x_463) ;  /* 0x00000000000c5947 */ /* 0x000fea0003800000 */
[----:B------:R-:W0:Y:S02]  /*d500*/  LDG.E.U8 R16, desc[UR36][R14.64+0xb0] ;  /* 0x0000b0240e107981 */ /* 0x000e24000c1e1100 */
[----:B0-----:R-:W-:-:S05]  /*d510*/  PRMT R3, R16, 0x8880, RZ ;  /* 0x0000888010037816 */ /* 0x001fca00000000ff */
[----:B------:R-:W-:-:S07]  /*d520*/  IMAD R2, R3, R18, RZ ;  /* 0x0000001203027224 */ /* 0x000fce00078e02ff */
.L_x_463:
[----:B------:R-:W-:Y:S05]  /*d530*/  BSYNC B1 ;  /* 0x0000000000017941 */ /* 0x000fea0003800000 */
.L_x_462:
[----:B0-----:R-:W-:Y:S01]  /*d540*/  @!P5 IMAD R3, R112, R17, R2 ;  /* 0x000000117003d224 */ /* 0x001fe200078e0202 */
[----:B------:R-:W-:Y:S04]  /*d550*/  BSSY B1, `(.L_x_464) ;  /* 0x0000006000017945 */ /* 0x000fe80003800000 */
[----:B------:R0:W-:Y:S01]  /*d560*/  @!P5 STG.E.U8 desc[UR36][R6.64+0xb0], R3 ;  /* 0x0000b0030600d986 */ /* 0x0001e2000c101124 */
[----:B------:R-:W-:Y:S05]  /*d570*/  @P6 BRA `(.L_x_465) ;  /* 0x00000000000c6947 */ /* 0x000fea0003800000 */
[----:B------:R-:W0:Y:S02]  /*d580*/  LDG.E.U8 R16, desc[UR36][R14.64+0xb1] ;  /* 0x0000b1240e107981 */ /* 0x000e24000c1e1100 */
[----:B0-----:R-:W-:-:S05]  /*d590*/  PRMT R3, R16, 0x8880, RZ ;  /* 0x0000888010037816 */ /* 0x001fca00000000ff */
[----:B------:R-:W-:-:S07]  /*d5a0*/  IMAD R2, R3, R18, RZ ;  /* 0x0000001203027224 */ /* 0x000fce00078e02ff */
.L_x_465:
[----:B------:R-:W-:Y:S05]  /*d5b0*/  BSYNC B1 ;  /* 0x0000000000017941 */ /* 0x000fea0003800000 */
.L_x_464:
[----:B------:R-:W-:Y:S01]  /*d5c0*/  @!P6 IMAD R113, R113, R17, R2 ;  /* 0x000000117171e224 */ /* 0x000fe200078e0202 */
[----:B------:R-:W-:Y:S04]  /*d5d0*/  BSSY B1, `(.L_x_466) ;  /* 0x0000006000017945 */ /* 0x000fe80003800000 */
[----:B------:R0:W-:Y:S01]  /*d5e0*/  @!P6 STG.E.U8 desc[UR36][R6.64+0xb1], R113 ;  /* 0x0000b1710600e986 */ /* 0x0001e2000c101124 */
[----:B------:R-:W-:Y:S05]  /*d5f0*/  @P1 BRA `(.L_x_467) ;  /* 0x00000000000c1947 */ /* 0x000fea0003800000 */
[----:B------:R-:W0:Y:S02]  /*d600*/  LDG.E.U8 R16, desc[UR36][R154.64+0xb0] ;  /* 0x0000b0249a107981 */ /* 0x000e24000c1e1100 */
[----:B0-----:R-:W-:-:S05]  /*d610*/  PRMT R3, R16, 0x8880, RZ ;  /* 0x0000888010037816 */ /* 0x001fca00000000ff */
[----:B------:R-:W-:-:S07]  /*d620*/  IMAD R2, R3, R18, RZ ;  /* 0x0000001203027224 */ /* 0x000fce00078e02ff */
.L_x_467:
[----:B------:R-:W-:Y:S05]  /*d630*/  BSYNC B1 ;  /* 0x0000000000017941 */ /* 0x000fea0003800000 */
.L_x_466:
        /* <DEDUP_REMOVED lines=12> */
.L_x_469:
[----:B------:R-:W-:Y:S05]  /*d700*/  BSYNC B1 ;  /* 0x0000000000017941 */ /* 0x000fea0003800000 */
.L_x_468:
[----:B------:R-:W-:Y:S01]  /*d710*/  @!P4 IMAD R115, R115, R17, R2 ;  /* 0x000000117373c224 */ /* 0x000fe200078e0202 */
[----:B------:R-:W-:Y:S04]  /*d720*/  BSSY B1, `(.L_x_470) ;  /* 0x0000006000017945 */ /* 0x000fe80003800000 */
[----:B------:R0:W-:Y:S01]  /*d730*/  @!P4 STG.E.U8 desc[UR36][R8.64+0xb1], R115 ;  /* 0x0000b1730800c986 */ /* 0x0001e2000c101124 */
[----:B------:R-:W-:Y:S05]  /*d740*/  @P3 BRA `(.L_x_471) ;  /* 0x00000000000c3947 */ /* 0x000fea0003800000 */
[----:B------:R-:W0:Y:S02]  /*d750*/  LDG.E.U8 R16, desc[UR36][R14.64+0xb8] ;  /* 0x0000b8240e107981 */ /* 0x000e24000c1e1100 */
[----:B0-----:R-:W-:-:S05]  /*d760*/  PRMT R3, R16, 0x8880, RZ ;  /* 0x0000888010037816 */ /* 0x001fca00000000ff */
[----:B------:R-:W-:-:S07]  /*d770*/  IMAD R2, R3, R18, RZ ;  /* 0x0000001203027224 */ /* 0x000fce00078e02ff */
.L_x_471:
[----:B------:R-:W-:Y:S05]  /*d780*/  BSYNC B1 ;  /* 0x0000000000017941 */ /* 0x000fea0003800000 */
.L_x_470:
[----:B0-----:R-:W-:Y:S01]  /*d790*/  @!P3 IMAD R3, R116, R17, R2 ;  /* 0x000000117403b224 */ /* 0x001fe200078e0202 */
[----:B------:R-:W-:Y:S04]  /*d7a0*/  BSSY B1, `(.L_x_472) ;  /* 0x0000006000017945 */ /* 0x000fe80003800000 */
[----:B------:R0:W-:Y:S01]  /*d7b0*/  @!P3 STG.E.U8 desc[UR36][R6.64+0xb8], R3 ;  /* 0x0000b8030600b986 */ /* 0x0001e2000c101124 */
[----:B------:R-:W-:Y:S05]  /*d7c0*/  @P5 BRA `(.L_x_473) ;  /* 0x00000000000c5947 */ /* 0x000fea0003800000 */
[----:B------:R-:W0:Y:S02]  /*d7d0*/  LDG.E.U8 R16, desc[UR36][R14.64+0xb9] ;  /* 0x0000b9240e107981 */ /* 0x000e24000c1e1100 */
[----:B0-----:R-:W-:-:S05]  /*d7e0*/  PRMT R3, R16, 0x8880, RZ ;  /* 0x0000888010037816 */ /* 0x001fca00000000ff */
[----:B------:R-:W-:-:S07]  /*d7f0*/  IMAD R2, R3, R18, RZ ;  /* 0x0000001203027224 */ /* 0x000fce00078e02ff */
.L_x_473:
[----:B------:R-:W-:Y:S05]  /*d800*/  BSYNC B1 ;  /* 0x0000000000017941 */ /* 0x000fea0003800000 */
.L_x_472:
[----:B------:R-:W-:Y:S01]  /*d810*/  @!P5 IMAD R117, R117, R17, R2 ;  /* 0x000000117575d224 */ /* 0x000fe200078e0202 */
[----:B------:R-:W-:Y:S04]  /*d820*/  BSSY B1, `(.L_x_474) ;  /* 0x0000006000017945 */ /* 0x000fe80003800000 */
[----:B------:R0:W-:Y:S01]  /*d830*/  @!P5 STG.E.U8 desc[UR36][R6.64+0xb9], R117 ;  /* 0x0000b9750600d986 */ /* 0x0001e2000c101124 */
[----:B------:R-:W-:Y:S05]  /*d840*/  @P6 BRA `(.L_x_475) ;  /* 0x00000000000c6947 */ /* 0x000fea0003800000 */
[----:B------:R-:W0:Y:S02]  /*d850*/  LDG.E.U8 R16, desc[UR36][R154.64+0xb8] ;  /* 0x0000b8249a107981 */ /* 0x000e24000c1e1100 */
[----:B0-----:R-:W-:-:S05]  /*d860*/  PRMT R3, R16, 0x8880, RZ ;  /* 0x0000888010037816 */ /* 0x001fca00000000ff */
[----:B------:R-:W-:-:S07]  /*d870*/  IMAD R2, R3, R18, RZ ;  /* 0x0000001203027224 */ /* 0x000fce00078e02ff */
.L_x_475:
[----:B------:R-:W-:Y:S05]  /*d880*/  BSYNC B1 ;  /* 0x0000000000017941 */ /* 0x000fea0003800000 */
.L_x_474:
[----:B0-----:R-:W-:Y:S01]  /*d890*/  @!P6 IMAD R3, R118, R17, R2 ;  /* 0x000000117603e224 */ /* 0x001fe200078e0202 */
[----:B------:R-:W-:Y:S04]  /*d8a0*/  BSSY B1, `(.L_x_476) ;  /* 0x0000006000017945 */ /* 0x000fe80003800000 */
[----:B------:R0:W-:Y:S01]  /*d8b0*/  @!P6 STG.E.U8 desc[UR36][R8.64+0xb8], R3 ;  /* 0x0000b8030800e986 */ /* 0x0001e2000c101124 */
[----:B------:R-:W-:Y:S05]  /*d8c0*/  @P1 BRA `(.L_x_477) ;  /* 0x00000000000c1947 */ /* 0x000fea0003800000 */
[----:B------:R-:W0:Y:S02]  /*d8d0*/  LDG.E.U8 R16, desc[UR36][R154.64+0xb9] ;  /* 0x0000b9249a107981 */ /* 0x000e24000c1e1100 */
[----:B0-----:R-:W-:-:S05]  /*d8e0*/  PRMT R3, R16, 0x8880, RZ ;  /* 0x0000888010037816 */ /* 0x001fca00000000ff */
[----:B------:R-:W-:-:S07]  /*d8f0*/  IMAD R2, R3, R18, RZ ;  /* 0x0000001203027224 */ /* 0x000fce00078e02ff */
.L_x_477:
[----:B------:R-:W-:Y:S05]  /*d900*/  BSYNC B1 ;  /* 0x0000000000017941 */ /* 0x000fea0003800000 */
.L_x_476:
        /* <DEDUP_REMOVED lines=12> */
.L_x_479:
[----:B------:R-:W-:Y:S05]  /*d9d0*/  BSYNC B1 ;  /* 0x0000000000017941 */ /* 0x000fea0003800000 */
.L_x_478:
[----:B0-----:R-:W-:Y:S01]  /*d9e0*/  @!P4 IMAD R3, R120, R17, R2 ;  /* 0x000000117803c224 */ /* 0x001fe200078e0202 */
[----:B------:R-:W-:Y:S04]  /*d9f0*/  BSSY B1, `(.L_x_480) ;  /* 0x0000006000017945 */ /* 0x000fe80003800000 */
[----:B------:R0:W-:Y:S01]  /*da00*/  @!P4 STG.E.U8 desc[UR36][R6.64+0xc0], R3 ;  /* 0x0000c0030600c986 */ /* 0x0001e2000c101124 */
[----:B------:R-:W-:Y:S05]  /*da10*/  @P3 BRA `(.L_x_481) ;  /* 0x00000000000c3947 */ /* 0x000fea0003800000 */
[----:B------:R-:W0:Y:S02]  /*da20*/  LDG.E.U8 R16, desc[UR36][R14.64+0xc1] ;  /* 0x0000c1240e107981 */ /* 0x000e24000c1e1100 */
[----:B0-----:R-:W-:-:S05]  /*da30*/  PRMT R3, R16, 0x8880, RZ ;  /* 0x0000888010037816 */ /* 0x001fca00000000ff */
[----:B------:R-:W-:-:S07]  /*da40*/  IMAD R2, R3, R18, RZ ;  /* 0x0000001203027224 */ /* 0x000fce00078e02ff */
.L_x_481:
[----:B------:R-:W-:Y:S05]  /*da50*/  BSYNC B1 ;  /* 0x0000000000017941 */ /* 0x000fea0003800000 */
.L_x_480:
[----:B------:R-:W-:Y:S01]  /*da60*/  @!P3 IMAD R121, R121, R17, R2 ;  /* 0x000000117979b224 */ /* 0x000fe200078e0202 */
[----:B------:R-:W-:Y:S04]  /*da70*/  BSSY B1, `(.L_x_482) ;  /* 0x0000006000017945 */ /* 0x000fe80003800000 */
[----:B------:R0:W-:Y:S01]  /*da80*/  @!P3 STG.E.U8 desc[UR36][R6.64+0xc1], R121 ;  /* 0x0000c1790600b986 */ /* 0x0001e2000c101124 */
[----:B------:R-:W-:Y:S05]  /*da90*/  @P5 BRA `(.L_x_483) ;  /* 0x00000000000c5947 */ /* 0x000fea0003800000 */
[----:B------:R-:W0:Y:S02]  /*daa0*/  LDG.E.U8 R16, desc[UR36][R154.64+0xc0] ;  /* 0x0000c0249a107981 */ /* 0x000e24000c1e1100 */
[----:B0-----:R-:W-:-:S05]  /*dab0*/  PRMT R3, R16, 0x8880, RZ ;  /* 0x0000888010037816 */ /* 0x001fca00000000ff */
[----:B------:R-:W-:-:S07]  /*dac0*/  IMAD R2, R3, R18, RZ ;  /* 0x0000001203027224 */ /* 0x000fce00078e02ff */
.L_x_483:
[----:B------:R-:W-:Y:S05]  /*dad0*/  BSYNC B1 ;  /* 0x0000000000017941 */ /* 0x000fea0003800000 */
.L_x_482:
[----:B0-----:R-:W-:Y:S01]  /*dae0*/  @!P5 IMAD R3, R122, R17, R2 ;  /* 0x000000117a03d224 */ /* 0x001fe200078e0202 */
[----:B------:R-:W-:Y:S04]  /*daf0*/  BSSY B1, `(.L_x_484) ;  /* 0x0000006000017945 */ /* 0x000fe80003800000 */
[----:B------:R0:W-:Y:S01]  /*db00*/  @!P5 STG.E.U8 desc[UR36][R8.64+0xc0], R3 ;  /* 0x0000c0030800d986 */ /* 0x0001e2000c101124 */
[----:B------:R-:W-:Y:S05]  /*db10*/  @P6 BRA `(.L_x_485) ;  /* 0x00000000000c6947 */ /* 0x000fea0003800000 */
[----:B------:R-:W0:Y:S02]  /*db20*/  LDG.E.U8 R16, desc[UR36][R154.64+0xc1] ;  /* 0x0000c1249a107981 */ /* 0x000e24000c1e1100 */
[----:B0-----:R-:W-:-:S05]  /*db30*/  PRMT R3, R16, 0x8880, RZ ;  /* 0x0000888010037816 */ /* 0x001fca00000000ff */
[----:B------:R-:W-:-:S07]  /*db40*/  IMAD R2, R3, R18, RZ ;  /* 0x0000001203027224 */ /* 0x000fce00078e02ff */
.L_x_485:
[----:B------:R-:W-:Y:S05]  /*db50*/  BSYNC B1 ;  /* 0x0000000000017941 */ /* 0x000fea0003800000 */
.L_x_484:
[----:B------:R-:W-:Y:S01]  /*db60*/  @!P6 IMAD R123, R123, R17, R2 ;  /* 0x000000117b7be224 */ /* 0x000fe200078e0202 */
[----:B------:R-:W-:Y:S04]  /*db70*/  BSSY B1, `(.L_x_486) ;  /* 0x0000006000017945 */ /* 0x000fe80003800000 */
[----:B------:R0:W-:Y:S01]  /*db80*/  @!P6 STG.E.U8 desc[UR36][R8.64+0xc1], R123 ;  /* 0x0000c17b0800e986 */ /* 0x0001e2000c101124 */
[----:B------:R-:W-:Y:S05]  /*db90*/  @P1 BRA `(.L_x_487) ;  /* 0x00000000000c1947 */ /* 0x000fea0003800000 */
[----:B------:R-:W0:Y:S02]  /*dba0*/  LDG.E.U8 R16, desc[UR36][R14.64+0xc8] ;  /* 0x0000c8240e107981 */ /* 0x000e24000c1e1100 */
[----:B0-----:R-:W-:-:S05]  /*dbb0*/  PRMT R3, R16, 0x8880, RZ ;  /* 0x0000888010037816 */ /* 0x001fca00000000ff */
[----:B------:R-:W-:-:S07]  /*dbc0*/  IMAD R2, R3, R18, RZ ;  /* 0x0000001203027224 */ /* 0x000fce00078e02ff */
.L_x_487:
[----:B------:R-:W-:Y:S05]  /*dbd0*/  BSYNC B1 ;  /* 0x0000000000017941 */ /* 0x000fea0003800000 */
.L_x_486:
        /* <DEDUP_REMOVED lines=12> */
.L_x_489:
[----:B------:R-:W-:Y:S05]  /*dca0*/  BSYNC B1 ;  /* 0x0000000000017941 */ /* 0x000fea0003800000 */
.L_x_488:
[----:B------:R-:W-:Y:S01]  /*dcb0*/  @!P4 IMAD R125, R125, R17, R2 ;  /* 0x000000117d7dc224 */ /* 0x000fe200078e0202 */
[----:B------:R-:W-:Y:S04]  /*dcc0*/  BSSY B1, `(.L_x_490) ;  /* 0x0000006000017945 */ /* 0x000fe80003800000 */
[----:B------:R0:W-:Y:S01]  /*dcd0*/  @!P4 STG.E.U8 desc[UR36][R6.64+0xc9], R125 ;  /* 0x0000c97d0600c986 */ /* 0x0001e2000c101124 */
[----:B------:R-:W-:Y:S05]  /*dce0*/  @P3 BRA `(.L_x_491) ;  /* 0x00000000000c3947 */ /* 0x000fea0003800000 */
[----:B------:R-:W0:Y:S02]  /*dcf0*/  LDG.E.U8 R16, desc[UR36][R154.64+0xc8] ;  /* 0x0000c8249a107981 */ /* 0x000e24000c1e1100 */
[----:B0-----:R-:W-:-:S05]  /*dd00*/  PRMT R3, R16, 0x8880, RZ ;  /* 0x0000888010037816 */ /* 0x001fca00000000ff */
[----:B------:R-:W-:-:S07]  /*dd10*/  IMAD R2, R3, R18, RZ ;  /* 0x0000001203027224 */ /* 0x000fce00078e02ff */
.L_x_491:
[----:B------:R-:W-:Y:S05]  /*dd20*/  BSYNC B1 ;  /* 0x0000000000017941 */ /* 0x000fea0003800000 */
.L_x_490:
[----:B0-----:R-:W-:Y:S01]  /*dd30*/  @!P3 IMAD R3, R126, R17, R2 ;  /* 0x000000117e03b224 */ /* 0x001fe200078e0202 */
[----:B------:R-:W-:Y:S04]  /*dd40*/  BSSY B1, `(.L_x_492) ;  /* 0x0000006000017945 */ /* 0x000fe80003800000 */
[----:B------:R0:W-:Y:S01]  /*dd50*/  @!P3 STG.E.U8 desc[UR36][R8.64+0xc8], R3 ;  /* 0x0000c8030800b986 */ /* 0x0001e2000c101124 */
[----:B------:R-:W-:Y:S05]  /*dd60*/  @P5 BRA `(.L_x_493) ;  /* 0x00000000000c5947 */ /* 0x000fea0003800000 */
[----:B------:R-:W0:Y:S02]  /*dd70*/  LDG.E.U8 R16, desc[UR36][R154.64+0xc9] ;  /* 0x0000c9249a107981 */ /* 0x000e24000c1e1100 */
[----:B0-----:R-:W-:-:S05]  /*dd80*/  PRMT R3, R16, 0x8880, RZ ;  /* 0x0000888010037816 */ /* 0x001fca00000000ff */
[----:B------:R-:W-:-:S07]  /*dd90*/  IMAD R2, R3, R18, RZ ;  /* 0x0000001203027224 */ /* 0x000fce00078e02ff */
.L_x_493:
[----:B------:R-:W-:Y:S05]  /*dda0*/  BSYNC B1 ;  /* 0x0000000000017941 */ /* 0x000fea0003800000 */
.L_x_492:
[----:B------:R-:W-:Y:S01]  /*ddb0*/  @!P5 IMAD R127, R127, R17, R2 ;  /* 0x000000117f7fd224 */ /* 0x000fe200078e0202 */
[----:B------:R-:W-:Y:S04]  /*ddc0*/  BSSY B1, `(.L_x_494) ;  /* 0x0000006000017945 */ /* 0x000fe80003800000 */
[----:B------:R0:W-:Y:S01]  /*ddd0*/  @!P5 STG.E.U8 desc[UR36][R8.64+0xc9], R127 ;  /* 0x0000c97f0800d986 */ /* 0x0001e2000c101124 */
[----:B------:R-:W-:Y:S05]  /*dde0*/  @P6 BRA `(.L_x_495) ;  /* 0x00000000000c6947 */ /* 0x000fea0003800000 */
[----:B------:R-:W0:Y:S02]  /*ddf0*/  LDG.E.U8 R16, desc[UR36][R14.64+0xd0] ;  /* 0x0000d0240e107981 */ /* 0x000e24000c1e1100 */
[----:B0-----:R-:W-:-:S05]  /*de00*/  PRMT R3, R16, 0x8880, RZ ;  /* 0x0000888010037816 */ /* 0x001fca00000000ff */
[----:B------:R-:W-:-:S07]  /*de10*/  IMAD R2, R3, R18, RZ ;  /* 0x0000001203027224 */ /* 0x000fce00078e02ff */
.L_x_495:
[----:B------:R-:W-:Y:S05]  /*de20*/  BSYNC B1 ;  /* 0x0000000000017941 */ /* 0x000fea0003800000 */
.L_x_494:
[----:B0-----:R-:W-:Y:S01]  /*de30*/  @!P6 IMAD R3, R128, R17, R2 ;  /* 0x000000118003e224 */ /* 0x001fe200078e0202 */
[----:B------:R-:W-:Y:S04]  /*de40*/  BSSY B1, `(.L_x_496) ;  /* 0x0000006000017945 */ /* 0x000fe80003800000 */
[----:B------:R0:W-:Y:S01]  /*de50*/  @!P6 STG.E.U8 desc[UR36][R6.64+0xd0], R3 ;  /* 0x0000d0030600e986 */ /* 0x0001e2000c101124 */
[----:B------:R-:W-:Y:S05]  /*de60*/  @P1 BRA `(.L_x_497) ;  /* 0x00000000000c1947 */ /* 0x000fea0003800000 */
[----:B------:R-:W0:Y:S02]  /*de70*/  LDG.E.U8 R16, desc[UR36][R14.64+0xd1] ;  /* 0x0000d1240e107981 */ /* 0x000e24000c1e1100 */
[----:B0-----:R-:W-:-:S05]  /*de80*/  PRMT R3, R16, 0x8880, RZ ;  /* 0x0000888010037816 */ /* 0x001fca00000000ff */
[----:B------:R-:W-:-:S07]  /*de90*/  IMAD R2, R3, R18, RZ ;  /* 0x0000001203027224 */ /* 0x000fce00078e02ff */
.L_x_497:
[----:B------:R-:W-:Y:S05]  /*dea0*/  BSYNC B1 ;  /* 0x0000000000017941 */ /* 0x000fea0003800000 */
.L_x_496:
        /* <DEDUP_REMOVED lines=12> */
.L_x_499:
[----:B------:R-:W-:Y:S05]  /*df70*/  BSYNC B1 ;  /* 0x0000000000017941 */ /* 0x000fea0003800000 */
.L_x_498:
[----:B0-----:R-:W-:Y:S01]  /*df80*/  @!P4 IMAD R3, R130, R17, R2 ;  /* 0x000000118203c224 */ /* 0x001fe200078e0202 */
[----:B------:R-:W-:Y:S04]  /*df90*/  BSSY B1, `(.L_x_500) ;  /* 0x0000006000017945 */ /* 0x000fe80003800000 */
[----:B------:R0:W-:Y:S01]  /*dfa0*/  @!P4 STG.E.U8 desc[UR36][R8.64+0xd0], R3 ;  /* 0x0000d0030800c986 */ /* 0x0001e2000c101124 */
[----:B------:R-:W-:Y:S05]  /*dfb0*/  @P3 BRA `(.L_x_501) ;  /* 0x00000000000c3947 */ /* 0x000fea0003800000 */
[----:B------:R-:W0:Y:S02]  /*dfc0*/  LDG.E.U8 R16, desc[UR36][R154.64+0xd1] ;  /* 0x0000d1249a107981 */ /* 0x000e24000c1e1100 */
[----:B0-----:R-:W-:-:S05]  /*dfd0*/  PRMT R3, R16, 0x8880, RZ ;  /* 0x0000888010037816 */ /* 0x001fca00000000ff */
[----:B------:R-:W-:-:S07]  /*dfe0*/  IMAD R2, R3, R18, RZ ;  /* 0x0000001203027224 */ /* 0x000fce00078e02ff */
.L_x_501:
[----:B------:R-:W-:Y:S05]  /*dff0*/  BSYNC B1 ;  /* 0x0000000000017941 */ /* 0x000fea0003800000 */
.L_x_500:
[----:B------:R-:W-:Y:S01]  /*e000*/  @!P3 IMAD R131, R131, R17, R2 ;  /* 0x000000118383b224 */ /* 0x000fe200078e0202 */
[----:B------:R-:W-:Y:S04]  /*e010*/  BSSY B1, `(.L_x_502) ;  /* 0x0000006000017945 */ /* 0x000fe80003800000 */
[----:B------:R0:W-:Y:S01]  /*e020*/  @!P3 STG.E.U8 desc[UR36][R8.64+0xd1], R131 ;  /* 0x0000d1830800b986 */ /* 0x0001e2000c101124 */
[----:B------:R-:W-:Y:S05]  /*e030*/  @P5 BRA `(.L_x_503) ;  /* 0x00000000000c5947 */ /* 0x000fea0003800000 */
[----:B------:R-:W0:Y:S02]  /*e040*/  LDG.E.U8 R16, desc[UR36][R14.64+0xd8] ;  /* 0x0000d8240e107981 */ /* 0x000e24000c1e1100 */
[----:B0-----:R-:W-:-:S05]  /*e050*/  PRMT R3, R16, 0x8880, RZ ;  /* 0x0000888010037816 */ /* 0x001fca00000000ff */
[----:B------:R-:W-:-:S07]  /*e060*/  IMAD R2, R3, R18, RZ ;  /* 0x0000001203027224 */ /* 0x000fce00078e02ff */
.L_x_503:
[----:B------:R-:W-:Y:S05]  /*e070*/  BSYNC B1 ;  /* 0x0000000000017941 */ /* 0x000fea0003800000 */
.L_x_502:
[----:B0-----:R-:W-:Y:S01]  /*e080*/  @!P5 IMAD R3, R132, R17, R2 ;  /* 0x000000118403d224 */ /* 0x001fe200078e0202 */
[----:B------:R-:W-:Y:S04]  /*e090*/  BSSY B1, `(.L_x_504) ;  /* 0x0000006000017945 */ /* 0x000fe80003800000 */
[----:B------:R0:W-:Y:S01]  /*e0a0*/  @!P5 STG.E.U8 desc[UR36][R6.64+0xd8], R3 ;  /* 0x0000d8030600d986 */ /* 0x0001e2000c101124 */
[----:B------:R-:W-:Y:S05]  /*e0b0*/  @P6 BRA `(.L_x_505) ;  /* 0x00000000000c6947 */ /* 0x000fea0003800000 */
[----:B------:R-:W0:Y:S02]  /*e0c0*/  LDG.E.U8 R16, desc[UR36][R14.64+0xd9] ;  /* 0x0000d9240e107981 */ /* 0x000e24000c1e1100 */
[----:B0-----:R-:W-:-:S05]  /*e0d0*/  PRMT R3, R16, 0x8880, RZ ;  /* 0x0000888010037816 */ /* 0x001fca00000000ff */
[----:B------:R-:W-:-:S07]  /*e0e0*/  IMAD R2, R3, R18, RZ ;  /* 0x0000001203027224 */ /* 0x000fce00078e02ff */
.L_x_505:
[----:B------:R-:W-:Y:S05]  /*e0f0*/  BSYNC B1 ;  /* 0x0000000000017941 */ /* 0x000fea0003800000 */
.L_x_504:
[----:B------:R-:W-:Y:S01]  /*e100*/  @!P6 IMAD R133, R133, R17, R2 ;  /* 0x000000118585e224 */ /* 0x000fe200078e0202 */
[----:B------:R-:W-:Y:S04]  /*e110*/  BSSY B1, `(.L_x_506) ;  /* 0x0000006000017945 */ /* 0x000fe80003800000 */
[----:B------:R0:W-:Y:S01]  /*e120*/  @!P6 STG.E.U8 desc[UR36][R6.64+0xd9], R133 ;  /* 0x0000d9850600e986 */ /* 0x0001e2000c101124 */
[----:B------:R-:W-:Y:S05]  /*e130*/  @P1 BRA `(.L_x_507) ;  /* 0x00000000000c1947 */ /* 0x000fea0003800000 */
[----:B------:R-:W0:Y:S02]  /*e140*/  LDG.E.U8 R16, desc[UR36][R154.64+0xd8] ;  /* 0x0000d8249a107981 */ /* 0x000e24000c1e1100 */
[----:B0-----:R-:W-:-:S05]  /*e150*/  PRMT R3, R16, 0x8880, RZ ;  /* 0x0000888010037816 */ /* 0x001fca00000000ff */
[----:B------:R-:W-:-:S07]  /*e160*/  IMAD R2, R3, R18, RZ ;  /* 0x0000001203027224 */ /* 0x000fce00078e02ff */
.L_x_507:
[----:B------:R-:W-:Y:S05]  /*e170*/  BSYNC B1 ;  /* 0x0000000000017941 */ /* 0x000fea0003800000 */
.L_x_506:
        /* <DEDUP_REMOVED lines=12> */
.L_x_509:
[----:B------:R-:W-:Y:S05]  /*e240*/  BSYNC B1 ;  /* 0x0000000000017941 */ /* 0x000fea0003800000 */
.L_x_508:
[----:B------:R-:W-:Y:S01]  /*e250*/  @!P4 IMAD R135, R135, R17, R2 ;  /* 0x000000118787c224 */ /* 0x000fe200078e0202 */
[----:B------:R-:W-:Y:S04]  /*e260*/  BSSY B1, `(.L_x_510) ;  /* 0x0000006000017945 */ /* 0x000fe80003800000 */
[----:B------:R0:W-:Y:S01]  /*e270*/  @!P4 STG.E.U8 desc[UR36][R8.64+0xd9], R135 ;  /* 0x0000d9870800c986 */ /* 0x0001e2000c101124 */
[----:B------:R-:W-:Y:S05]  /*e280*/  @P3 BRA `(.L_x_511) ;  /* 0x00000000000c3947 */ /* 0x000fea0003800000 */
[----:B------:R-:W0:Y:S02]  /*e290*/  LDG.E.U8 R16, desc[UR36][R14.64+0xe0] ;  /* 0x0000e0240e107981 */ /* 0x000e24000c1e1100 */
[----:B0-----:R-:W-:-:S05]  /*e2a0*/  PRMT R3, R16, 0x8880, RZ ;  /* 0x0000888010037816 */ /* 0x001fca00000000ff */
[----:B------:R-:W-:-:S07]  /*e2b0*/  IMAD R2, R3, R18, RZ ;  /* 0x0000001203027224 */ /* 0x000fce00078e02ff */
.L_x_511:
[----:B------:R-:W-:Y:S05]  /*e2c0*/  BSYNC B1 ;  /* 0x0000000000017941 */ /* 0x000fea0003800000 */
.L_x_510:
[----:B0-----:R-:W-:Y:S01]  /*e2d0*/  @!P3 IMAD R3, R136, R17, R2 ;  /* 0x000000118803b224 */ /* 0x001fe200078e0202 */
[----:B------:R-:W-:Y:S04]  /*e2e0*/  BSSY B1, `(.L_x_512) ;  /* 0x0000006000017945 */ /* 0x000fe80003800000 */
[----:B------:R0:W-:Y:S01]  /*e2f0*/  @!P3 STG.E.U8 desc[UR36][R6.64+0xe0], R3 ;  /* 0x0000e0030600b986 */ /* 0x0001e2000c101124 */
[----:B------:R-:W-:Y:S05]  /*e300*/  @P5 BRA `(.L_x_513) ;  /* 0x00000000000c5947 */ /* 0x000fea0003800000 */
[----:B------:R-:W0:Y:S02]  /*e310*/  LDG.E.U8 R16, desc[UR36][R14.64+0xe1] ;  /* 0x0000e1240e107981 */ /* 0x000e24000c1e1100 */
[----:B0-----:R-:W-:-:S05]  /*e320*/  PRMT R3, R16, 0x8880, RZ ;  /* 0x0000888010037816 */ /* 0x001fca00000000ff */
[----:B------:R-:W-:-:S07]  /*e330*/  IMAD R2, R3, R18, RZ ;  /* 0x0000001203027224 */ /* 0x000fce00078e02ff */
.L_x_513:
[----:B------:R-:W-:Y:S05]  /*e340*/  BSYNC B1 ;  /* 0x0000000000017941 */ /* 0x000fea0003800000 */
.L_x_512:
[----:B------:R-:W-:Y:S01]  /*e350*/  @!P5 IMAD R137, R137, R17, R2 ;  /* 0x000000118989d224 */ /* 0x000fe200078e0202 */
[----:B------:R-:W-:Y:S04]  /*e360*/  BSSY B1, `(.L_x_514) ;  /* 0x0000006000017945 */ /* 0x000fe80003800000 */
[----:B------:R0:W-:Y:S01]  /*e370*/  @!P5 STG.E.U8 desc[UR36][R6.64+0xe1], R137 ;  /* 0x0000e1890600d986 */ /* 0x0001e2000c101124 */
[----:B------:R-:W-:Y:S05]  /*e380*/  @P6 BRA `(.L_x_515) ;  /* 0x00000000000c6947 */ /* 0x000fea0003800000 */
[----:B------:R-:W0:Y:S02]  /*e390*/  LDG.E.U8 R16, desc[UR36][R154.64+0xe0] ;  /* 0x0000e0249a107981 */ /* 0x000e24000c1e1100 */
[----:B0-----:R-:W-:-:S05]  /*e3a0*/  PRMT R3, R16, 0x8880, RZ ;  /* 0x0000888010037816 */ /* 0x001fca00000000ff */
[----:B------:R-:W-:-:S07]  /*e3b0*/  IMAD R2, R3, R18, RZ ;  /* 0x0000001203027224 */ /* 0x000fce00078e02ff */
.L_x_515:
[----:B------:R-:W-:Y:S05]  /*e3c0*/  BSYNC B1 ;  /* 0x0000000000017941 */ /* 0x000fea0003800000 */
.L_x_514:
[----:B0-----:R-:W-:Y:S01]  /*e3d0*/  @!P6 IMAD R3, R138, R17, R2 ;  /* 0x000000118a03e224 */ /* 0x001fe200078e0202 */
[----:B------:R-:W-:Y:S04]  /*e3e0*/  BSSY B1, `(.L_x_516) ;  /* 0x0000006000017945 */ /* 0x000fe80003800000 */
[----:B------:R0:W-:Y:S01]  /*e3f0*/  @!P6 STG.E.U8 desc[UR36][R8.64+0xe0], R3 ;  /* 0x0000e0030800e986 */ /* 0x0001e2000c101124 */
[----:B------:R-:W-:Y:S05]  /*e400*/  @P1 BRA `(.L_x_517) ;  /* 0x00000000000c1947 */ /* 0x000fea0003800000 */
[----:B------:R-:W0:Y:S02]  /*e410*/  LDG.E.U8 R16, desc[UR36][R154.64+0xe1] ;  /* 0x0000e1249a107981 */ /* 0x000e24000c1e1100 */
[----:B0-----:R-:W-:-:S05]  /*e420*/  PRMT R3, R16, 0x8880, RZ ;  /* 0x0000888010037816 */ /* 0x001fca00000000ff */
[----:B------:R-:W-:-:S07]  /*e430*/  IMAD R2, R3, R18, RZ ;  /* 0x0000001203027224 */ /* 0x000fce00078e02ff */
.L_x_517:
[----:B------:R-:W-:Y:S05]  /*e440*/  BSYNC B1 ;  /* 0x0000000000017941 */ /* 0x000fea0003800000 */
.L_x_516:
        /* <DEDUP_REMOVED lines=12> */
.L_x_519:
[----:B------:R-:W-:Y:S05]  /*e510*/  BSYNC B1 ;  /* 0x0000000000017941 */ /* 0x000fea0003800000 */
.L_x_518:
[----:B0-----:R-:W-:Y:S01]  /*e520*/  @!P5 IMAD R3, R140, R17, R2 ;  /* 0x000000118c03d224 */ /* 0x001fe200078e0202 */
[----:B------:R-:W-:Y:S04]  /*e530*/  BSSY B1, `(.L_x_520) ;  /* 0x0000006000017945 */ /* 0x000fe80003800000 */
[----:B------:R0:W-:Y:S01]  /*e540*/  @!P5 STG.E.U8 desc[UR36][R6.64+0xe8], R3 ;  /* 0x0000e8030600d986 */ /* 0x0001e2000c101124 */
[----:B------:R-:W-:Y:S05]  /*e550*/  @P3 BRA `(.L_x_521) ;  /* 0x00000000000c3947 */ /* 0x000fea0003800000 */
[----:B------:R-:W0:Y:S02]  /*e560*/  LDG.E.U8 R16, desc[UR36][R14.64+0xe9] ;  /* 0x0000e9240e107981 */ /* 0x000e24000c1e1100 */
[----:B0-----:R-:W-:-:S05]  /*e570*/  PRMT R3, R16, 0x8880, RZ ;  /* 0x0000888010037816 */ /* 0x001fca00000000ff */
[----:B------:R-:W-:-:S07]  /*e580*/  IMAD R2, R3, R18, RZ ;  /* 0x0000001203027224 */ /* 0x000fce00078e02ff */
.L_x_521:
[----:B------:R-:W-:Y:S05]  /*e590*/  BSYNC B1 ;  /* 0x0000000000017941 */ /* 0x000fea0003800000 */
.L_x_520:
[----:B------:R-:W-:Y:S01]  /*e5a0*/  @!P3 IMAD R141, R141, R17, R2 ;  /* 0x000000118d8db224 */ /* 0x000fe200078e0202 */
[----:B------:R-:W-:Y:S04]  /*e5b0*/  BSSY B1, `(.L_x_522) ;  /* 0x0000006000017945 */ /* 0x000fe80003800000 */
[----:B------:R0:W-:Y:S01]  /*e5c0*/  @!P3 STG.E.U8 desc[UR36][R6.64+0xe9], R141 ;  /* 0x0000e98d0600b986 */ /* 0x0001e2000c101124 */
[----:B------:R-:W-:Y:S05]  /*e5d0*/  @P1 BRA `(.L_x_523) ;  /* 0x00000000000c1947 */ /* 0x000fea0003800000 */
[----:B------:R-:W0:Y:S02]  /*e5e0*/  LDG.E.U8 R16, desc[UR36][R154.64+0xe8] ;  /* 0x0000e8249a107981 */ /* 0x000e24000c1e1100 */
[----:B0-----:R-:W-:-:S05]  /*e5f0*/  PRMT R3, R16, 0x8880, RZ ;  /* 0x0000888010037816 */ /* 0x001fca00000000ff */
[----:B------:R-:W-:-:S07]  /*e600*/  IMAD R2, R3, R18, RZ ;  /* 0x0000001203027224 */ /* 0x000fce00078e02ff */
.L_x_523:
[----:B------:R-:W-:Y:S05]  /*e610*/  BSYNC B1 ;  /* 0x0000000000017941 */ /* 0x000fea0003800000 */
.L_x_522:
[----:B0-----:R-:W-:Y:S01]  /*e620*/  @!P1 IMAD R3, R142, R17, R2 ;  /* 0x000000118e039224 */ /* 0x001fe200078e0202 */
[----:B------:R-:W-:Y:S04]  /*e630*/  BSSY B1, `(.L_x_524) ;  /* 0x0000006000017945 */ /* 0x000fe80003800000 */
[----:B------:R0:W-:Y:S01]  /*e640*/  @!P1 STG.E.U8 desc[UR36][R8.64+0xe8], R3 ;  /* 0x0000e80308009986 */ /* 0x0001e2000c101124 */
[----:B------:R-:W-:Y:S05]  /*e650*/  @P6 BRA `(.L_x_525) ;  /* 0x00000000000c6947 */ /* 0x000fea0003800000 */
[----:B------:R-:W0:Y:S02]  /*e660*/  LDG.E.U8 R16, desc[UR36][R154.64+0xe9] ;  /* 0x0000e9249a107981 */ /* 0x000e24000c1e1100 */
[----:B0-----:R-:W-:-:S05]  /*e670*/  PRMT R3, R16, 0x8880, RZ ;  /* 0x0000888010037816 */ /* 0x001fca00000000ff */
[----:B------:R-:W-:-:S07]  /*e680*/  IMAD R2, R3, R18, RZ ;  /* 0x0000001203027224 */ /* 0x000fce00078e02ff */
.L_x_525:
[----:B------:R-:W-:Y:S05]  /*e690*/  BSYNC B1 ;  /* 0x0000000000017941 */ /* 0x000fea0003800000 */
.L_x_524:
[----:B------:R-:W-:Y:S01]  /*e6a0*/  @!P6 IMAD R143, R143, R17, R2 ;  /* 0x000000118f8fe224 */ /* 0x000fe200078e0202 */
[----:B------:R-:W-:Y:S04]  /*e6b0*/  BSSY B1, `(.L_x_526) ;  /* 0x0000006000017945 */ /* 0x000fe80003800000 */
[----:B------:R0:W-:Y:S01]  /*e6c0*/  @!P6 STG.E.U8 desc[UR36][R8.64+0xe9], R143 ;  /* 0x0000e98f0800e986 */ /* 0x0001e2000c101124 */
[----:B------:R-:W-:Y:S05]  /*e6d0*/  @P4 BRA `(.L_x_527) ;  /* 0x00000000000c4947 */ /* 0x000fea0003800000 */
[----:B------:R-:W0:Y:S02]  /*e6e0*/  LDG.E.U8 R16, desc[UR36][R14.64+0xf0] ;  /* 0x0000f0240e107981 */ /* 0x000e24000c1e1100 */
[----:B0-----:R-:W-:-:S05]  /*e6f0*/  PRMT R3, R16, 0x8880, RZ ;  /* 0x0000888010037816 */ /* 0x001fca00000000ff */
[----:B------:R-:W-:-:S07]  /*e700*/  IMAD R2, R3, R18, RZ ;  /* 0x0000001203027224 */ /* 0x000fce00078e02ff */
.L_x_527:
[----:B------:R-:W-:Y:S05]  /*e710*/  BSYNC B1 ;  /* 0x0000000000017941 */ /* 0x000fea0003800000 */
.L_x_526:
[----:B------:R-:W-:Y:S01]  /*e720*/  ISETP.LT.OR P3, PT, R0, 0xf2, !P2 ;  /* 0x000000f20000780c */ /* 0x000fe20005761670 */
[----:B0-----:R-:W-:Y:S01]  /*e730*/  @!P4 IMAD R3, R144, R17, R2 ;  /* 0x000000119003c224 */ /* 0x001fe200078e0202 */
[----:B------:R-:W-:Y:S01]  /*e740*/  BSSY B1, `(.L_x_528) ;  /* 0x000000b000017945 */ /* 0x000fe20003800000 */
[C---:B------:R-:W-:Y:S02]  /*e750*/  ISETP.LT.OR P1, PT, R0.reuse, 0xf1, !P0 ;  /* 0x000000f10000780c */ /* 0x040fe40004721670 */
[C---:B------:R-:W-:Y:S01]  /*e760*/  ISETP.LT.OR P5, PT, R0.reuse, 0xf2, !P0 ;  /* 0x000000f20000780c */ /* 0x040fe200047a1670 */
[----:B------:R0:W-:Y:S01]  /*e770*/  @!P4 STG.E.U8 desc[UR36][R6.64+0xf0], R3 ;  /* 0x0000f0030600c986 */ /* 0x0001e2000c101124 */
[C---:B------:R-:W-:Y:S02]  /*e780*/  ISETP.LT.OR P4, PT, R0.reuse, 0xf9, !P2 ;  /* 0x000000f90000780c */ /* 0x040fe40005781670 */
[C---:B------:R-:W-:Y:S02]  /*e790*/  ISETP.LT.OR P2, PT, R0.reuse, 0xfa, !P2 ;  /* 0x000000fa0000780c */ /* 0x040fe40005741670 */
[----:B------:R-:W-:-:S02]  /*e7a0*/  ISETP.LT.OR P6, PT, R0, 0xf9, !P0 ;  /* 0x000000f90000780c */ /* 0x000fc400047c1670 */
[----:B------:R-:W-:Y:S11]  /*e7b0*/  @P3 BRA `(.L_x_529) ;  /* 0x00000000000c3947 */ /* 0x000ff60003800000 */
[----:B------:R-:W0:Y:S02]  /*e7c0*/  LDG.E.U8 R16, desc[UR36][R14.64+0xf1] ;  /* 0x0000f1240e107981 */ /* 0x000e24000c1e1100 */
[----:B0-----:R-:W-:-:S05]  /*e7d0*/  PRMT R3, R16, 0x8880, RZ ;  /* 0x0000888010037816 */ /* 0x001fca00000000ff */
[----:B------:R-:W-:-:S07]  /*e7e0*/  IMAD R2, R3, R18, RZ ;  /* 0x0000001203027224 */ /* 0x000fce00078e02ff */
.L_x_529:
[----:B------:R-:W-:Y:S05]  /*e7f0*/  BSYNC B1 ;  /* 0x0000000000017941 */ /* 0x000fea0003800000 */
.L_x_528:
[----:B------:R-:W-:Y:S01]  /*e800*/  @!P3 IMAD R145, R145, R17, R2 ;  /* 0x000000119191b224 */ /* 0x000fe200078e0202 */
[----:B------:R-:W-:Y:S04]  /*e810*/  BSSY B1, `(.L_x_530) ;  /* 0x0000006000017945 */ /* 0x000fe80003800000 */
[----:B------:R0:W-:Y:S01]  /*e820*/  @!P3 STG.E.U8 desc[UR36][R6.64+0xf1], R145 ;  /* 0x0000f1910600b986 */ /* 0x0001e2000c101124 */
[----:B------:R-:W-:Y:S05]  /*e830*/  @P1 BRA `(.L_x_531) ;  /* 0x00000000000c1947 */ /* 0x000fea0003800000 */
[----:B------:R-:W0:Y:S02]  /*e840*/  LDG.E.U8 R16, desc[UR36][R154.64+0xf0] ;  /* 0x0000f0249a107981 */ /* 0x000e24000c1e1100 */
[----:B0-----:R-:W-:-:S05]  /*e850*/  PRMT R3, R16, 0x8880, RZ ;  /* 0x0000888010037816 */ /* 0x001fca00000000ff */
[----:B------:R-:W-:-:S07]  /*e860*/  IMAD R2, R3, R18, RZ ;  /* 0x0000001203027224 */ /* 0x000fce00078e02ff */
.L_x_531:
[----:B------:R-:W-:Y:S05]  /*e870*/  BSYNC B1 ;  /* 0x0000000000017941 */ /* 0x000fea0003800000 */
.L_x_530:
[----:B0-----:R-:W-:Y:S01]  /*e880*/  @!P1 IMAD R3, R146, R17, R2 ;  /* 0x0000001192039224 */ /* 0x001fe200078e0202 */
[----:B------:R-:W-:Y:S04]  /*e890*/  BSSY B1, `(.L_x_532) ;  /* 0x0000006000017945 */ /* 0x000fe80003800000 */
[----:B------:R0:W-:Y:S01]  /*e8a0*/  @!P1 STG.E.U8 desc[UR36][R8.64+0xf0], R3 ;  /* 0x0000f00308009986 */ /* 0x0001e2000c101124 */
[----:B------:R-:W-:Y:S05]  /*e8b0*/  @P5 BRA `(.L_x_533) ;  /* 0x00000000000c5947 */ /* 0x000fea0003800000 */
[----:B------:R-:W0:Y:S02]  /*e8c0*/  LDG.E.U8 R16, desc[UR36][R154.64+0xf1] ;  /* 0x0000f1249a107981 */ /* 0x000e24000c1e1100 */
[----:B0-----:R-:W-:-:S05]  /*e8d0*/  PRMT R3, R16, 0x8880, RZ ;  /* 0x0000888010037816 */ /* 0x001fca00000000ff */
[----:B------:R-:W-:-:S07]  /*e8e0*/  IMAD R2, R3, R18, RZ ;  /* 0x0000001203027224 */ /* 0x000fce00078e02ff */
.L_x_533:
[----:B------:R-:W-:Y:S05]  /*e8f0*/  BSYNC B1 ;  /* 0x0000000000017941 */ /* 0x000fea0003800000 */
.L_x_532:
[----:B------:R-:W-:Y:S01]  /*e900*/  @!P5 IMAD R147, R147, R17, R2 ;  /* 0x000000119393d224 */ /* 0x000fe200078e0202 */
[----:B------:R-:W-:Y:S04]  /*e910*/  BSSY B1, `(.L_x_534) ;  /* 0x0000006000017945 */ /* 0x000fe80003800000 */
[----:B------:R0:W-:Y:S01]  /*e920*/  @!P5 STG.E.U8 desc[UR36][R8.64+0xf1], R147 ;  /* 0x0000f1930800d986 */ /* 0x0001e2000c101124 */
[----:B------:R-:W-:Y:S05]  /*e930*/  @P4 BRA `(.L_x_535) ;  /* 0x00000000000c4947 */ /* 0x000fea0003800000 */
[----:B------:R-:W0:Y:S02]  /*e940*/  LDG.E.U8 R16, desc[UR36][R14.64+0xf8] ;  /* 0x0000f8240e107981 */ /* 0x000e24000c1e1100 */
[----:B0-----:R-:W-:-:S05]  /*e950*/  PRMT R3, R16, 0x8880, RZ ;  /* 0x0000888010037816 */ /* 0x001fca00000000ff */
[----:B------:R-:W-:-:S07]  /*e960*/  IMAD R2, R3, R18, RZ ;  /* 0x0000001203027224 */ /* 0x000fce00078e02ff */
.L_x_535:
[----:B------:R-:W-:Y:S05]  /*e970*/  BSYNC B1 ;  /* 0x0000000000017941 */ /* 0x000fea0003800000 */
.L_x_534:
[----:B0-----:R-:W-:Y:S01]  /*e980*/  @!P4 IMAD R3, R148, R17, R2 ;  /* 0x000000119403c224 */ /* 0x001fe200078e0202 */
[----:B------:R-:W-:Y:S04]  /*e990*/  BSSY B1, `(.L_x_536) ;  /* 0x0000006000017945 */ /* 0x000fe80003800000 */
[----:B------:R0:W-:Y:S01]  /*e9a0*/  @!P4 STG.E.U8 desc[UR36][R6.64+0xf8], R3 ;  /* 0x0000f8030600c986 */ /* 0x0001e2000c101124 */
[----:B------:R-:W-:Y:S05]  /*e9b0*/  @P2 BRA `(.L_x_537) ;  /* 0x00000000000c2947 */ /* 0x000fea0003800000 */
[----:B------:R-:W0:Y:S02]  /*e9c0*/  LDG.E.U8 R16, desc[UR36][R14.64+0xf9] ;  /* 0x0000f9240e107981 */ /* 0x000e24000c1e1100 */
[----:B0-----:R-:W-:-:S05]  /*e9d0*/  PRMT R3, R16, 0x8880, RZ ;  /* 0x0000888010037816 */ /* 0x001fca00000000ff */
[----:B------:R-:W-:-:S07]  /*e9e0*/  IMAD R2, R3, R18, RZ ;  /* 0x0000001203027224 */ /* 0x000fce00078e02ff */
.L_x_537:
[----:B------:R-:W-:Y:S05]  /*e9f0*/  BSYNC B1 ;  /* 0x0000000000017941 */ /* 0x000fea0003800000 */
.L_x_536:
[----:B------:R-:W-:Y:S01]  /*ea00*/  @!P2 IMAD R149, R149, R17, R2 ;  /* 0x000000119595a224 */ /* 0x000fe200078e0202 */
[----:B------:R-:W-:Y:S04]  /*ea10*/  BSSY B1, `(.L_x_538) ;  /* 0x0000006000017945 */ /* 0x000fe80003800000 */
[----:B------:R0:W-:Y:S01]  /*ea20*/  @!P2 STG.E.U8 desc[UR36][R6.64+0xf9], R149 ;  /* 0x0000f9950600a986 */ /* 0x0001e2000c101124 */
[----:B------:R-:W-:Y:S05]  /*ea30*/  @P6 BRA `(.L_x_539) ;  /* 0x00000000000c6947 */ /* 0x000fea0003800000 */
[----:B------:R-:W0:Y:S02]  /*ea40*/  LDG.E.U8 R16, desc[UR36][R154.64+0xf8] ;  /* 0x0000f8249a107981 */ /* 0x000e24000c1e1100 */
[----:B0-----:R-:W-:-:S05]  /*ea50*/  PRMT R3, R16, 0x8880, RZ ;  /* 0x0000888010037816 */ /* 0x001fca00000000ff */
[----:B------:R-:W-:-:S07]  /*ea60*/  IMAD R2, R3, R18, RZ ;  /* 0x0000001203027224 */ /* 0x000fce00078e02ff */
.L_x_539:
[----:B------:R-:W-:Y:S05]  /*ea70*/  BSYNC B1 ;  /* 0x0000000000017941 */ /* 0x000fea0003800000 */
.L_x_538:
[----:B0-----:R-:W-:Y:S01]  /*ea80*/  @!P6 IMAD R3, R150, R17, R2 ;  /* 0x000000119603e224 */ /* 0x001fe200078e0202 */
[----:B------:R-:W-:Y:S01]  /*ea90*/  ISETP.LT.OR P0, PT, R0, 0xfa, !P0 ;  /* 0x000000fa0000780c */ /* 0x000fe20004701670 */
[----:B------:R-:W-:Y:S03]  /*eaa0*/  BSSY B1, `(.L_x_540) ;  /* 0x0000006000017945 */ /* 0x000fe60003800000 */
[----:B------:R0:W-:Y:S09]  /*eab0*/  @!P6 STG.E.U8 desc[UR36][R8.64+0xf8], R3 ;  /* 0x0000f8030800e986 */ /* 0x0001f2000c101124 */
[----:B------:R-:W-:Y:S05]  /*eac0*/  @P0 BRA `(.L_x_541) ;  /* 0x00000000000c0947 */ /* 0x000fea0003800000 */
[----:B------:R-:W0:Y:S02]  /*ead0*/  LDG.E.U8 R16, desc[UR36][R154.64+0xf9] ;  /* 0x0000f9249a107981 */ /* 0x000e24000c1e1100 */
[----:B0-----:R-:W-:-:S05]  /*eae0*/  PRMT R3, R16, 0x8880, RZ ;  /* 0x0000888010037816 */ /* 0x001fca00000000ff */
[----:B------:R-:W-:-:S07]  /*eaf0*/  IMAD R2, R3, R18, RZ ;  /* 0x0000001203027224 */ /* 0x000fce00078e02ff */
.L_x_541:
[----:B------:R-:W-:Y:S05]  /*eb00*/  BSYNC B1 ;  /* 0x0000000000017941 */ /* 0x000fea0003800000 */
.L_x_540:
[----:B------:R-:W-:Y:S01]  /*eb10*/  IMAD R151, R151, R17, R2 ;  /* 0x0000001197977224 */ /* 0x000fe200078e0202 */
[----:B------:R-:W-:Y:S06]  /*eb20*/  @P0 BRA `(.L_x_542) ;  /* 0x0000003800180947 */ /* 0x000fec0003800000 */
[----:B------:R0:W-:Y:S01]  /*eb30*/  STG.E.U8 desc[UR36][R8.64+0xf9], R151 ;  /* 0x0000f99708007986 */ /* 0x0001e2000c101124 */
[----:B------:R-:W-:Y:S05]  /*eb40*/  BRA `(.L_x_542) ;  /* 0x0000003800107947 */ /* 0x000fea0003800000 */
.L_x_29:
[----:B------:R-:W2:Y:S04]  /*eb50*/  LDL.LU R2, [R1] ;  /* 0x0000000001027983 */ /* 0x000ea80000300800 */
[----:B------:R-:W3:Y:S04]  /*eb60*/  LDL.LU R3, [R1+0xc] ;  /* 0x00000c0001037983 */ /* 0x000ee80000300800 */
[----:B------:R-:W4:Y:S04]  /*eb70*/  LDL.LU R12, [R1+0x14] ;  /* 0x00001400010c7983 */ /* 0x000f280000300800 */
[----:B------:R-:W5:Y:S04]  /*eb80*/  LDL.LU R13, [R1+0x8c] ;  /* 0x00008c00010d7983 */ /* 0x000f680000300800 */
        /* <DEDUP_REMOVED lines=63> */
[----:B------:R-:W5:Y:S01]  /*ef80*/  LDL.LU R176, [R1+0x194] ;  /* 0x0001940001b07983 */ /* 0x000f620000300800 */
[----:B------:R-:W-:-:S03]  /*ef90*/  ISETP.GE.AND P0, PT, R19, 0x1, PT ;  /* 0x000000011300780c */ /* 0x000fc60003f06270 */
[----:B------:R-:W5:Y:S04]  /*efa0*/  LDL.LU R175, [R1+0x198] ;  /* 0x0001980001af7983 */ /* 0x000f680000300800 */
[----:B------:R-:W5:Y:S04]  /*efb0*/  LDL.LU R174, [R1+0x19c] ;  /* 0x00019c0001ae7983 */ /* 0x000f680000300800 */
[----:B------:R-:W5:Y:S04]  /*efc0*/  LDL.LU R173, [R1+0x1a0] ;  /* 0x0001a00001ad7983 */ /* 0x000f680000300800 */
[----:B------:R-:W5:Y:S01]  /*efd0*/  LDL.LU R172, [R1+0x1a4] ;  /* 0x0001a40001ac7983 */ /* 0x000f620000300800 */
[----:B------:R-:W-:-:S03]  /*efe0*/  ISETP.LT.OR P1, PT, R0, 0x1, !P0 ;  /* 0x000000010000780c */ /* 0x000fc60004721670 */
        /* <DEDUP_REMOVED lines=13> */
[----:B--2---:R-:W-:-:S03]  /*f0c0*/  @!P1 IMAD R2, R2, R17, RZ ;  /* 0x0000001102029224 */ /* 0x004fc600078e02ff */
        /* <DEDUP_REMOVED lines=9> */
[----:B------:R0:W-:Y:S04]  /*f160*/  @!P1 STG.E.U8 desc[UR36][R4.64], R2 ;  /* 0x0000000204009986 */ /* 0x0001e8000c101124 */
[----:B0-----:R-:W3:Y:S01]  /*f170*/  LDL.LU R2, [R1+0x4] ;  /* 0x0000040001027983 */ /* 0x001ee20000300800 */
[----:B------:R-:W-:-:S02]  /*f180*/  ISETP.LT.OR P1, PT, R0, 0x2, !P0 ;  /* 0x000000020000780c */ /* 0x000fc40004721670 */
[----:B------:R-:W-:-:S11]  /*f190*/  ISETP.GE.AND P2, PT, R19, 0x9, PT ;  /* 0x000000091300780c */ /* 0x000fd60003f46270 */
[----:B---3--:R-:W-:-:S05]  /*f1a0*/  @!P1 IMAD R2, R2, R17, RZ ;  /* 0x0000001102029224 */ /* 0x008fca00078e02ff */
[----:B------:R0:W-:Y:S04]  /*f1b0*/  @!P1 STG.E.U8 desc[UR36][R4.64+0x1], R2 ;  /* 0x0000010204009986 */ /* 0x0001e8000c101124 */
[----:B0-----:R-:W3:Y:S01]  /*f1c0*/  LDL.LU R2, [R1+0x8] ;  /* 0x0000080001027983 */ /* 0x001ee20000300800 */
[C---:B------:R-:W-:Y:S02]  /*f1d0*/  ISETP.LT.OR P1, PT, R0.reuse, 0x1, !P2 ;  /* 0x000000010000780c */ /* 0x040fe40005721670 */
[C---:B------:R-:W-:Y:S02]  /*f1e0*/  ISETP.LT.OR P3, PT, R0.reuse, 0x2, !P2 ;  /* 0x000000020000780c */ /* 0x040fe40005761670 */
[----:B------:R-:W-:-:S09]  /*f1f0*/  ISETP.LT.OR P4, PT, R0, 0x9, !P0 ;  /* 0x000000090000780c */ /* 0x000fd20004781670 */
[----:B---3--:R-:W-:-:S05]  /*f200*/  @!P1 IMAD R2, R2, R17, RZ ;  /* 0x0000001102029224 */ /* 0x008fca00078e02ff */
[----:B------:R0:W-:Y:S04]  /*f210*/  @!P1 STG.E.U8 desc[UR36][R10.64], R2 ;  /* 0x000000020a009986 */ /* 0x0001e8000c101124 */
[----:B0-----:R-:W3:Y:S01]  /*f220*/  LDL.LU R2, [R1+0x10] ;  /* 0x0000100001027983 */ /* 0x001ee20000300800 */
[----:B------:R-:W-:Y:S01]  /*f230*/  @!P3 IMAD R3, R3, R17, RZ ;  /* 0x000000110303b224 */ /* 0x000fe200078e02ff */
[C---:B------:R-:W-:Y:S02]  /*f240*/  ISETP.LT.OR P1, PT, R0.reuse, 0xa, !P0 ;  /* 0x0000000a0000780c */ /* 0x040fe40004721670 */
[C---:B------:R-:W-:Y:S02]  /*f250*/  ISETP.LT.OR P5, PT, R0.reuse, 0x9, !P2 ;  /* 0x000000090000780c */ /* 0x040fe400057a1670 */
[----:B------:R0:W-:Y:S01]  /*f260*/  @!P3 STG.E.U8 desc[UR36][R10.64+0x1], R3 ;  /* 0x000001030a00b986 */ /* 0x0001e2000c101124 */
[----:B------:R-:W-:-:S03]  /*f270*/  ISETP.LT.OR P6, PT, R0, 0xa, !P2 ;  /* 0x0000000a0000780c */ /* 0x000fc600057c1670 */
[----:B0-----:R-:W5:Y:S01]  /*f280*/  LDL.LU R3, [R1+0x18] ;  /* 0x0000180001037983 */ /* 0x001f620000300800 */
[----:B---3--:R-:W-:-:S05]  /*f290*/  @!P4 IMAD R2, R2, R17, RZ ;  /* 0x000000110202c224 */ /* 0x008fca00078e02ff */
[----:B------:R0:W-:Y:S04]  /*f2a0*/  @!P4 STG.E.U8 desc[UR36][R4.64+0x8], R2 ;  /* 0x000008020400c986 */ /* 0x0001e8000c101124 */
[----:B0-----:R-:W3:Y:S01]  /*f2b0*/  LDL.LU R2, [R1+0x1c] ;  /* 0x00001c0001027983 */ /* 0x001ee20000300800 */
[-C--:B----4-:R-:W-:Y:S02]  /*f2c0*/  @!P1 IMAD R12, R12, R17.reuse, RZ ;  /* 0x000000110c0c9224 */ /* 0x090fe400078e02ff */
[----:B-----5:R-:W-:-:S03]  /*f2d0*/  @!P5 IMAD R3, R3, R17, RZ ;  /* 0x000000110303d224 */ /* 0x020fc600078e02ff */
[----:B------:R0:W-:Y:S04]  /*f2e0*/  @!P1 STG.E.U8 desc[UR36][R4.64+0x9], R12 ;  /* 0x0000090c04009986 */ /* 0x0001e8000c101124 */
[----:B------:R1:W-:Y:S04]  /*f2f0*/  @!P5 STG.E.U8 desc[UR36][R10.64+0x8], R3 ;  /* 0x000008030a00d986 */ /* 0x0003e8000c101124 */
[----:B0-----:R-:W4:Y:S04]  /*f300*/  LDL.LU R12, [R1+0x28] ;  /* 0x00002800010c7983 */ /* 0x001f280000300800 */
[----:B-1----:R-:W5:Y:S01]  /*f310*/  LDL.LU R3, [R1+0x20] ;  /* 0x0000200001037983 */ /* 0x002f620000300800 */
[----:B---3--:R-:W-:-:S05]  /*f320*/  @!P6 IMAD R2, R2, R17, RZ ;  /* 0x000000110202e224 */ /* 0x008fca00078e02ff */
[----:B------:R0:W-:Y:S04]  /*f330*/  @!P6 STG.E.U8 desc[UR36][R10.64+0x9], R2 ;  /* 0x000009020a00e986 */ /* 0x0001e8000c101124 */
[----:B0-----:R-:W3:Y:S01]  /*f340*/  LDL.LU R2, [R1+0x24] ;  /* 0x0000240001027983 */ /* 0x001ee20000300800 */
[C---:B------:R-:W-:Y:S02]  /*f350*/  ISETP.LT.OR P3, PT, R0.reuse, 0x11, !P0 ;  /* 0x000000110000780c */ /* 0x040fe40004761670 */
[----:B------:R-:W-:-:S11]  /*f360*/  ISETP.LT.OR P4, PT, R0, 0x12, !P0 ;  /* 0x000000120000780c */ /* 0x000fd60004781670 */
[----:B-----5:R-:W-:-:S05]  /*f370*/  @!P3 IMAD R3, R3, R17, RZ ;  /* 0x000000110303b224 */ /* 0x020fca00078e02ff */
[----:B------:R0:W-:Y:S04]  /*f380*/  @!P3 STG.E.U8 desc[UR36][R4.64+0x10], R3 ;  /* 0x000010030400b986 */ /* 0x0001e8000c101124 */
[----:B0-----:R-:W5:Y:S01]  /*f390*/  LDL.LU R3, [R1+0x2c] ;  /* 0x00002c0001037983 */ /* 0x001f620000300800 */
[----:B---3--:R-:W-:-:S05]  /*f3a0*/  @!P4 IMAD R2, R2, R17, RZ ;  /* 0x000000110202c224 */ /* 0x008fca00078e02ff */
[----:B------:R0:W-:Y:S04]  /*f3b0*/  @!P4 STG.E.U8 desc[UR36][R4.64+0x11], R2 ;  /* 0x000011020400c986 */ /* 0x0001e8000c101124 */
[----:B0-----:R-:W3:Y:S01]  /*f3c0*/  LDL.LU R2, [R1+0x30] ;  /* 0x0000300001027983 */ /* 0x001ee20000300800 */
[C---:B------:R-:W-:Y:S02]  /*f3d0*/  ISETP.LT.OR P1, PT, R0.reuse, 0x11, !P2 ;  /* 0x000000110000780c */ /* 0x040fe40005721670 */
[C---:B------:R-:W-:Y:S02]  /*f3e0*/  ISETP.LT.OR P5, PT, R0.reuse, 0x12, !P2 ;  /* 0x000000120000780c */ /* 0x040fe400057a1670 */
[----:B------:R-:W-:-:S09]  /*f3f0*/  ISETP.LT.OR P6, PT, R0, 0x19, !P0 ;  /* 0x000000190000780c */ /* 0x000fd200047c1670 */
        /* <DEDUP_REMOVED lines=38> */
[----:B------:R-:W-:-:S13]  /*f660*/  ISETP.LT.OR P6, PT, R0, 0x2a, !P0 ;  /* 0x0000002a0000780c */ /* 0x000fda00047c1670 */
[----:B-----5:R-:W-:-:S05]  /*f670*/  @!P6 IMAD R3, R3, R17, RZ ;  /* 0x000000110303e224 */ /* 0x020fca00078e02ff */
[----:B------:R-:W-:Y:S01]  /*f680*/  @!P6 STG.E.U8 desc[UR36][R4.64+0x29], R3 ;  /* 0x000029030400e986 */ /* 0x000fe2000c101124 */
[----:B---3--:R-:W-:-:S05]  /*f690*/  @!P5 IMAD R2, R2, R17, RZ ;  /* 0x000000110202d224 */ /* 0x008fca00078e02ff */
[----:B------:R0:W-:Y:S04]  /*f6a0*/  @!P5 STG.E.U8 desc[UR36][R4.64+0x28], R2 ;  /* 0x000028020400d986 */ /* 0x0001e8000c101124 */
[----:B0-----:R-:W3:Y:S04]  /*f6b0*/  LDL.LU R2, [R1+0x58] ;  /* 0x0000580001027983 */ /* 0x001ee80000300800 */
[----:B------:R-:W5:Y:S01]  /*f6c0*/  LDL.LU R3, [R1+0x5c] ;  /* 0x00005c0001037983 */ /* 0x000f620000300800 */
[C---:B------:R-:W-:Y:S02]  /*f6d0*/  ISETP.LT.OR P1, PT, R0.reuse, 0x29, !P2 ;  /* 0x000000290000780c */ /* 0x040fe40005721670 */
[----:B------:R-:W-:-:S11]  /*f6e0*/  ISETP.LT.OR P3, PT, R0, 0x2a, !P2 ;  /* 0x0000002a0000780c */ /* 0x000fd60005761670 */
[----:B---3--:R-:W-:-:S05]  /*f6f0*/  @!P1 IMAD R2, R2, R17, RZ ;  /* 0x0000001102029224 */ /* 0x008fca00078e02ff */
[----:B------:R0:W-:Y:S04]  /*f700*/  @!P1 STG.E.U8 desc[UR36][R10.64+0x28], R2 ;  /* 0x000028020a009986 */ /* 0x0001e8000c101124 */
[----:B0-----:R-:W3:Y:S01]  /*f710*/  LDL.LU R2, [R1+0x60] ;  /* 0x0000600001027983 */ /* 0x001ee20000300800 */
[----:B-----5:R-:W-:-:S05]  /*f720*/  @!P3 IMAD R3, R3, R17, RZ ;  /* 0x000000110303b224 */ /* 0x020fca00078e02ff */
[----:B------:R0:W-:Y:S04]  /*f730*/  @!P3 STG.E.U8 desc[UR36][R10.64+0x29], R3 ;  /* 0x000029030a00b986 */ /* 0x0001e8000c101124 */
[----:B0-----:R-:W5:Y:S01]  /*f740*/  LDL.LU R3, [R1+0x68] ;  /* 0x0000680001037983 */ /* 0x001f620000300800 */
[C---:B------:R-:W-:Y:S02]  /*f750*/  ISETP.LT.OR P4, PT, R0.reuse, 0x31, !P0 ;  /* 0x000000310000780c */ /* 0x040fe40004781670 */
[C---:B------:R-:W-:Y:S02]  /*f760*/  ISETP.LT.OR P5, PT, R0.reuse, 0x32, !P0 ;  /* 0x000000320000780c */ /* 0x040fe400047a1670 */
[----:B------:R-:W-:-:S11]  /*f770*/  ISETP.LT.OR P6, PT, R0, 0x31, !P2 ;  /* 0x000000310000780c */ /* 0x000fd600057c1670 */
[----:B----4-:R-:W-:-:S05]  /*f780*/  @!P5 IMAD R12, R12, R17, RZ ;  /* 0x000000110c0cd224 */ /* 0x010fca00078e02ff */
[----:B------:R-:W-:Y:S01]  /*f790*/  @!P5 STG.E.U8 desc[UR36][R4.64+0x31], R12 ;  /* 0x0000310c0400d986 */ /* 0x000fe2000c101124 */
[----:B---3--:R-:W-:-:S05]  /*f7a0*/  @!P4 IMAD R2, R2, R17, RZ ;  /* 0x000000110202c224 */ /* 0x008fca00078e02ff */
[----:B------:R0:W-:Y:S04]  /*f7b0*/  @!P4 STG.E.U8 desc[UR36][R4.64+0x30], R2 ;  /* 0x000030020400c986 */ /* 0x0001e8000c101124 */
[----:B0-----:R-:W3:Y:S01]  /*f7c0*/  LDL.LU R2, [R1+0x6c] ;  /* 0x00006c0001027983 */ /* 0x001ee20000300800 */
[----:B-----5:R-:W-:-:S03]  /*f7d0*/  @!P6 IMAD R3, R3, R17, RZ ;  /* 0x000000110303e224 */ /* 0x020fc600078e02ff */
[----:B------:R-:W4:Y:S04]  /*f7e0*/  LDL.LU R12, [R1+0x78] ;  /* 0x00007800010c7983 */ /* 0x000f280000300800 */
[----:B------:R0:W-:Y:S04]  /*f7f0*/  @!P6 STG.E.U8 desc[UR36][R10.64+0x30], R3 ;  /* 0x000030030a00e986 */ /* 0x0001e8000c101124 */
[----:B0-----:R-:W5:Y:S01]  /*f800*/  LDL.LU R3, [R1+0x70] ;  /* 0x0000700001037983 */ /* 0x001f620000300800 */
        /* <DEDUP_REMOVED lines=11> */
[-C--:B----4-:R-:W-:Y:S02]  /*f8c0*/  @!P5 IMAD R12, R12, R17.reuse, RZ ;  /* 0x000000110c0cd224 */ /* 0x090fe400078e02ff */
[----:B---3--:R-:W-:-:S05]  /*f8d0*/  @!P4 IMAD R2, R2, R17, RZ ;  /* 0x000000110202c224 */ /* 0x008fca00078e02ff */
[----:B------:R0:W-:Y:S04]  /*f8e0*/  @!P4 STG.E.U8 desc[UR36][R4.64+0x39], R2 ;  /* 0x000039020400c986 */ /* 0x0001e8000c101124 */
[----:B0-----:R-:W3:Y:S01]  /*f8f0*/  LDL.LU R2, [R1+0x80] ;  /* 0x0000800001027983 */ /* 0x001ee20000300800 */
[----:B-----5:R-:W-:-:S03]  /*f900*/  @!P6 IMAD R3, R3, R17, RZ ;  /* 0x000000110303e224 */ /* 0x020fc600078e02ff */
[----:B------:R0:W-:Y:S04]  /*f910*/  @!P5 STG.E.U8 desc[UR36][R10.64+0x38], R12 ;  /* 0x0000380c0a00d986 */ /* 0x0001e8000c101124 */
[----:B------:R1:W-:Y:S04]  /*f920*/  @!P6 STG.E.U8 desc[UR36][R10.64+0x39], R3 ;  /* 0x000039030a00e986 */ /* 0x0003e8000c101124 */
[----:B0-----:R-:W4:Y:S04]  /*f930*/  LDL.LU R12, [R1+0xa0] ;  /* 0x0000a000010c7983 */ /* 0x001f280000300800 */
[----:B-1----:R-:W5:Y:S01]  /*f940*/  LDL.LU R3, [R1+0x84] ;  /* 0x0000840001037983 */ /* 0x002f620000300800 */
[----:B------:R-:W-:-:S02]  /*f950*/  ISETP.LT.OR P1, PT, R0, 0x41, !P0 ;  /* 0x000000410000780c */ /* 0x000fc40004721670 */
        /* <DEDUP_REMOVED lines=9> */
[C---:B------:R-:W-:Y:S02]  /*f9f0*/  ISETP.LT.OR P6, PT, R0.reuse, 0x49, !P0 ;  /* 0x000000490000780c */ /* 0x040fe400047c1670 */
[----:B------:R-:W-:-:S02]  /*fa00*/  ISETP.LT.OR P1, PT, R0, 0x4a, !P0 ;  /* 0x0000004a0000780c */ /* 0x000fc40004721670 */
[----:B------:R-:W-:-:S07]  /*fa10*/  ISETP.LT.OR P3, PT, R0, 0x49, !P2 ;  /* 0x000000490000780c */ /* 0x000fce0005761670 */
[-C--:B------:R-:W-:Y:S02]  /*fa20*/  @!P5 IMAD R13, R13, R17.reuse, RZ ;  /* 0x000000110d0dd224 */ /* 0x080fe400078e02ff */
[-C--:B------:R-:W-:Y:S02]  /*fa30*/  @!P6 IMAD R15, R15, R17.reuse, RZ ;  /* 0x000000110f0fe224 */ /* 0x080fe400078e02ff */
[----:B------:R-:W-:Y:S01]  /*fa40*/  @!P1 IMAD R21, R21, R17, RZ ;  /* 0x0000001115159224 */ /* 0x000fe200078e02ff */
[----:B------:R4:W-:Y:S01]  /*fa50*/  @!P5 STG.E.U8 desc[UR36][R10.64+0x41], R13 ;  /* 0x0000410d0a00d986 */ /* 0x0009e2000c101124 */
[----:B------:R-:W-:-:S13]  /*fa60*/  ISETP.LT.OR P5, PT, R0, 0x51, !P0 ;  /* 0x000000510000780c */ /* 0x000fda00047a1670 */
[-C--:B----4-:R-:W-:Y:S02]  /*fa70*/  @!P5 IMAD R13, R12, R17.reuse, RZ ;  /* 0x000000110c0dd224 */ /* 0x090fe400078e02ff */
[----:B---3--:R-:W-:-:S05]  /*fa80*/  @!P4 IMAD R2, R2, R17, RZ ;  /* 0x000000110202c224 */ /* 0x008fca00078e02ff */
[----:B------:R-:W-:Y:S01]  /*fa90*/  @!P4 STG.E.U8 desc[UR36][R10.64+0x40], R2 ;  /* 0x000040020a00c986 */ /* 0x000fe2000c101124 */
[----:B------:R-:W-:-:S03]  /*faa0*/  ISETP.LT.OR P4, PT, R0, 0x4a, !P2 ;  /* 0x0000004a0000780c */ /* 0x000fc60005781670 */
[----:B------:R0:W-:Y:S01]  /*fab0*/  @!P6 STG.E.U8 desc[UR36][R4.64+0x48], R15 ;  /* 0x0000480f0400e986 */ /* 0x0001e2000c101124 */
[----:B------:R-:W-:-:S03]  /*fac0*/  ISETP.LT.OR P6, PT, R0, 0x52, !P0 ;  /* 0x000000520000780c */ /* 0x000fc600047c1670 */
[----:B------:R-:W-:Y:S01]  /*fad0*/  @!P1 STG.E.U8 desc[UR36][R4.64+0x49], R21 ;  /* 0x0000491504009986 */ /* 0x000fe2000c101124 */
[----:B------:R-:W-:-:S05]  /*fae0*/  ISETP.LT.OR P1, PT, R0, 0x51, !P2 ;  /* 0x000000510000780c */ /* 0x000fca0005721670 */
[-C--:B------:R-:W-:Y:S02]  /*faf0*/  @!P4 IMAD R23, R23, R17.reuse, RZ ;  /* 0x000000111717c224 */ /* 0x080fe400078e02ff */
[-C--:B-----5:R-:W-:Y:S02]  /*fb00*/  @!P3 IMAD R3, R3, R17.reuse, RZ ;  /* 0x000000110303b224 */ /* 0x0a0fe400078e02ff */
[-C--:B0-----:R-:W-:Y:S01]  /*fb10*/  @!P6 IMAD R15, R235, R17.reuse, RZ ;  /* 0x00000011eb0fe224 */ /* 0x081fe200078e02ff */
[----:B------:R-:W-:Y:S03]  /*fb20*/  @!P4 STG.E.U8 desc[UR36][R10.64+0x49], R23 ;  /* 0x000049170a00c986 */ /* 0x000fe6000c101124 */
[----:B------:R-:W-:Y:S01]  /*fb30*/  @!P1 IMAD R153, R153, R17, RZ ;  /* 0x0000001199999224 */ /* 0x000fe200078e02ff */
[----:B------:R0:W-:Y:S01]  /*fb40*/  @!P3 STG.E.U8 desc[UR36][R10.64+0x48], R3 ;  /* 0x000048030a00b986 */ /* 0x0001e2000c101124 */
[----:B------:R-:W-:-:S02]  /*fb50*/  ISETP.LT.OR P3, PT, R0, 0x52, !P2 ;  /* 0x000000520000780c */ /* 0x000fc40005761670 */
[C---:B------:R-:W-:Y:S01]  /*fb60*/  ISETP.LT.OR P4, PT, R0.reuse, 0x59, !P0 ;  /* 0x000000590000780c */ /* 0x040fe20004781670 */
[----:B------:R1:W-:Y:S01]  /*fb70*/  @!P5 STG.E.U8 desc[UR36][R4.64+0x50], R13 ;  /* 0x0000500d0400d986 */ /* 0x0003e2000c101124 */
[----:B------:R-:W-:-:S03]  /*fb80*/  ISETP.LT.OR P5, PT, R0, 0x5a, !P0 ;  /* 0x0000005a0000780c */ /* 0x000fc600047a1670 */
[----:B------:R3:W-:Y:S01]  /*fb90*/  @!P6 STG.E.U8 desc[UR36][R4.64+0x51], R15 ;  /* 0x0000510f0400e986 */ /* 0x0007e2000c101124 */
[----:B------:R-:W-:-:S03]  /*fba0*/  ISETP.LT.OR P6, PT, R0, 0x59, !P2 ;  /* 0x000000590000780c */ /* 0x000fc600057c1670 */
[----:B------:R-:W-:Y:S01]  /*fbb0*/  @!P1 STG.E.U8 desc[UR36][R10.64+0x50], R153 ;  /* 0x000050990a009986 */ /* 0x000fe2000c101124 */
[----:B------:R-:W-:Y:S01]  /*fbc0*/  ISETP.LT.OR P1, PT, R0, 0x5a, !P2 ;  /* 0x0000005a0000780c */ /* 0x000fe20005721670 */
[-C--:B0-----:R-:W-:Y:S02]  /*fbd0*/  @!P3 IMAD R3, R234, R17.reuse, RZ ;  /* 0x00000011ea03b224 */ /* 0x081fe400078e02ff */
[-C--:B------:R-:W-:Y:S02]  /*fbe0*/  @!P4 IMAD R21, R233, R17.reuse, RZ ;  /* 0x00000011e915c224 */ /* 0x080fe400078e02ff */
[-C--:B-1----:R-:W-:Y:S01]  /*fbf0*/  @!P5 IMAD R13, R232, R17.reuse, RZ ;  /* 0x00000011e80dd224 */ /* 0x082fe200078e02ff */
[----:B------:R0:W-:Y:S03]  /*fc00*/  @!P3 STG.E.U8 desc[UR36][R10.64+0x51], R3 ;  /* 0x000051030a00b986 */ /* 0x0001e6000c101124 */
[----:B---3--:R-:W-:Y:S01]  /*fc10*/  @!P6 IMAD R15, R231, R17, RZ ;  /* 0x00000011e70fe224 */ /* 0x008fe200078e02ff */
[----:B------:R1:W-:Y:S01]  /*fc20*/  @!P4 STG.E.U8 desc[UR36][R4.64+0x58], R21 ;  /* 0x000058150400c986 */ /* 0x0003e2000c101124 */
[----:B------:R-:W-:-:S02]  /*fc30*/  ISETP.LT.OR P3, PT, R0, 0x61, !P0 ;  /* 0x000000610000780c */ /* 0x000fc40004761670 */
[----:B------:R-:W-:Y:S01]  /*fc40*/  @!P1 IMAD R23, R230, R17, RZ ;  /* 0x00000011e6179224 */ /* 0x000fe200078e02ff */
        /* <DEDUP_REMOVED lines=8> */
[-C--:B-1----:R-:W-:Y:S02]  /*fcd0*/  @!P4 IMAD R21, R228, R17.reuse, RZ ;  /* 0x00000011e415c224 */ /* 0x082fe400078e02ff */
[-C--:B---3--:R-:W-:Y:S01]  /*fce0*/  @!P5 IMAD R13, R227, R17.reuse, RZ ;  /* 0x00000011e30dd224 */ /* 0x088fe200078e02ff */
[----:B------:R0:W-:Y:S03]  /*fcf0*/  @!P3 STG.E.U8 desc[UR36][R4.64+0x60], R3 ;  /* 0x000060030400b986 */ /* 0x0001e6000c101124 */
[----:B----4-:R-:W-:Y:S01]  /*fd00*/  @!P6 IMAD R15, R226, R17, RZ ;  /* 0x00000011e20fe224 */ /* 0x010fe200078e02ff */
        /* <DEDUP_REMOVED lines=134> */
[-C--:B----4-:R-:W-:Y:S01]  /*10570*/  @!P6 IMAD R15, R181, R17.reuse, RZ ;  /* 0x00000011b50fe224 */ /* 0x090fe200078e02ff */
[----:B------:R1:W-:Y:S03]  /*10580*/  @!P4 STG.E.U8 desc[UR36][R10.64+0xb8], R21 ;  /* 0x0000b8150a00c986 */ /* 0x0003e6000c101124 */
[----:B------:R-:W-:Y:S01]  /*10590*/  @!P1 IMAD R23, R180, R17, RZ ;  /* 0x00000011b4179224 */ /* 0x000fe200078e02ff */
[C---:B------:R-:W-:Y:S01]  /*105a0*/  ISETP.LT.OR P3, PT, R0.reuse, 0xc1, !P2 ;  /* 0x000000c10000780c */ /* 0x040fe20005761670 */
[----:B------:R3:W-:Y:S01]  /*105b0*/  @!P5 STG.E.U8 desc[UR36][R10.64+0xb9], R13 ;  /* 0x0000b90d0a00d986 */ /* 0x0007e2000c101124 */
[----:B------:R-:W-:-:S02]  /*105c0*/  ISETP.LT.OR P4, PT, R0, 0xc2, !P2 ;  /* 0x000000c20000780c */ /* 0x000fc40005781670 */
[C---:B------:R-:W-:Y:S01]  /*105d0*/  ISETP.LT.OR P5, PT, R0.reuse, 0xc9, !P0 ;  /* 0x000000c90000780c */ /* 0x040fe200047a1670 */
[----:B------:R4:W-:Y:S01]  /*105e0*/  @!P6 STG.E.U8 desc[UR36][R4.64+0xc0], R15 ;  /* 0x0000c00f0400e986 */ /* 0x0009e2000c101124 */
[----:B------:R-:W-:-:S03]  /*105f0*/  ISETP.LT.OR P6, PT, R0, 0xca, !P0 ;  /* 0x000000ca0000780c */ /* 0x000fc600047c1670 */
[----:B------:R-:W-:Y:S01]  /*10600*/  @!P1 STG.E.U8 desc[UR36][R4.64+0xc1], R23 ;  /* 0x0000c11704009986 */ /* 0x000fe2000c101124 */
[----:B------:R-:W-:-:S03]  /*10610*/  ISETP.LT.OR P1, PT, R0, 0xc9, !P2 ;  /* 0x000000c90000780c */ /* 0x000fc60005721670 */
[-C--:B0-----:R-:W-:Y:S02]  /*10620*/  @!P3 IMAD R3, R179, R17.reuse, RZ ;  /* 0x00000011b303b224 */ /* 0x081fe400078e02ff */
[-C--:B-1----:R-:W-:Y:S02]  /*10630*/  @!P4 IMAD R21, R178, R17.reuse, RZ ;  /* 0x00000011b215c224 */ /* 0x082fe400078e02ff */
[-C--:B---3--:R-:W-:Y:S02]  /*10640*/  @!P5 IMAD R13, R177, R17.reuse, RZ ;  /* 0x00000011b10dd224 */ /* 0x088fe400078e02ff */
[-C--:B----4-:R-:W-:Y:S01]  /*10650*/  @!P6 IMAD R15, R176, R17.reuse, RZ ;  /* 0x00000011b00fe224 */ /* 0x090fe200078e02ff */
[----:B------:R0:W-:Y:S03]  /*10660*/  @!P3 STG.E.U8 desc[UR36][R10.64+0xc0], R3 ;  /* 0x0000c0030a00b986 */ /* 0x0001e6000c101124 */
        /* <DEDUP_REMOVED lines=36> */
[----:B------:R4:W-:Y:S04]  /*108b0*/  @!P6 STG.E.U8 desc[UR36][R10.64+0xd9], R15 ;  /* 0x0000d90f0a00e986 */ /* 0x0009e8000c101124 */
[----:B------:R-:W-:Y:S01]  /*108c0*/  @!P1 STG.E.U8 desc[UR36][R4.64+0xe0], R153 ;  /* 0x0000e09904009986 */ /* 0x000fe2000c101124 */
[C---:B------:R-:W-:Y:S02]  /*108d0*/  ISETP.LT.OR P1, PT, R0.reuse, 0xea, !P0 ;  /* 0x000000ea0000780c */ /* 0x040fe40004721670 */
[----:B------:R-:W-:Y:S01]  /*108e0*/  ISETP.LT.OR P6, PT, R0, 0xe9, !P0 ;  /* 0x000000e90000780c */ /* 0x000fe200047c1670 */
[-C--:B0-----:R-:W-:Y:S02]  /*108f0*/  @!P3 IMAD R3, R164, R17.reuse, RZ ;  /* 0x00000011a403b224 */ /* 0x081fe400078e02ff */
[----:B-1----:R-:W-:-:S02]  /*10900*/  @!P4 IMAD R21, R163, R17, RZ ;  /* 0x00000011a315c224 */ /* 0x002fc400078e02ff */
[----:B---3--:R-:W-:Y:S01]  /*10910*/  @!P5 IMAD R13, R162, R17, RZ ;  /* 0x00000011a20dd224 */ /* 0x008fe200078e02ff */
[----:B------:R0:W-:Y:S01]  /*10920*/  @!P3 STG.E.U8 desc[UR36][R4.64+0xe1], R3 ;  /* 0x0000e1030400b986 */ /* 0x0001e2000c101124 */
[----:B------:R-:W-:-:S04]  /*10930*/  ISETP.LT.OR P3, PT, R0, 0xe9, !P2 ;  /* 0x000000e90000780c */ /* 0x000fc80005761670 */
[-C--:B------:R-:W-:Y:S01]  /*10940*/  @!P1 IMAD R23, R160, R17.reuse, RZ ;  /* 0x00000011a0179224 */ /* 0x080fe200078e02ff */
[----:B------:R2:W-:Y:S01]  /*10950*/  @!P4 STG.E.U8 desc[UR36][R10.64+0xe0], R21 ;  /* 0x0000e0150a00c986 */ /* 0x0005e2000c101124 */
[----:B----4-:R-:W-:Y:S01]  /*10960*/  @!P6 IMAD R15, R161, R17, RZ ;  /* 0x00000011a10fe224 */ /* 0x010fe200078e02ff */
[C---:B------:R-:W-:Y:S02]  /*10970*/  ISETP.LT.OR P4, PT, R0.reuse, 0xea, !P2 ;  /* 0x000000ea0000780c */ /* 0x040fe40005781670 */
[----:B------:R1:W-:Y:S01]  /*10980*/  @!P5 STG.E.U8 desc[UR36][R10.64+0xe1], R13 ;  /* 0x0000e10d0a00d986 */ /* 0x0003e2000c101124 */
[----:B------:R-:W-:-:S03]  /*10990*/  ISETP.LT.OR P5, PT, R0, 0xf1, !P0 ;  /* 0x000000f10000780c */ /* 0x000fc600047a1670 */
[----:B------:R-:W-:Y:S01]  /*109a0*/  @!P1 STG.E.U8 desc[UR36][R4.64+0xe9], R23 ;  /* 0x0000e91704009986 */ /* 0x000fe2000c101124 */
[----:B------:R-:W-:-:S03]  /*109b0*/  ISETP.LT.OR P1, PT, R0, 0xf2, !P0 ;  /* 0x000000f20000780c */ /* 0x000fc60004721670 */
[----:B------:R3:W-:Y:S01]  /*109c0*/  @!P6 STG.E.U8 desc[UR36][R4.64+0xe8], R15 ;  /* 0x0000e80f0400e986 */ /* 0x0007e2000c101124 */
[----:B------:R-:W-:Y:S01]  /*109d0*/  ISETP.LT.OR P6, PT, R0, 0xf1, !P2 ;  /* 0x000000f10000780c */ /* 0x000fe200057c1670 */
[-C--:B0-----:R-:W-:Y:S02]  /*109e0*/  @!P3 IMAD R3, R159, R17.reuse, RZ ;  /* 0x000000119f03b224 */ /* 0x081fe400078e02ff */
[-C--:B--2---:R-:W-:Y:S02]  /*109f0*/  @!P4 IMAD R21, R158, R17.reuse, RZ ;  /* 0x000000119e15c224 */ /* 0x084fe400078e02ff */
[-C--:B-1----:R-:W-:Y:S01]  /*10a00*/  @!P5 IMAD R13, R157, R17.reuse, RZ ;  /* 0x000000119d0dd224 */ /* 0x082fe200078e02ff */
[----:B------:R0:W-:Y:S01]  /*10a10*/  @!P3 STG.E.U8 desc[UR36][R10.64+0xe8], R3 ;  /* 0x0000e8030a00b986 */ /* 0x0001e2000c101124 */
[----:B------:R-:W-:Y:S02]  /*10a20*/  ISETP.LT.OR P3, PT, R0, 0xf2, !P2 ;  /* 0x000000f20000780c */ /* 0x000fe40005761670 */
[-C--:B---3--:R-:W-:Y:S01]  /*10a30*/  @!P1 IMAD R15, R156, R17.reuse, RZ ;  /* 0x000000119c0f9224 */ /* 0x088fe200078e02ff */
[----:B------:R1:W-:Y:S03]  /*10a40*/  @!P4 STG.E.U8 desc[UR36][R10.64+0xe9], R21 ;  /* 0x0000e9150a00c986 */ /* 0x0003e6000c101124 */
[----:B------:R-:W-:Y:S01]  /*10a50*/  @!P6 IMAD R23, R155, R17, RZ ;  /* 0x000000119b17e224 */ /* 0x000fe200078e02ff */
[C---:B------:R-:W-:Y:S01]  /*10a60*/  ISETP.LT.OR P4, PT, R0.reuse, 0xf9, !P0 ;  /* 0x000000f90000780c */ /* 0x040fe20004781670 */
[----:B------:R-:W-:Y:S01]  /*10a70*/  @!P1 STG.E.U8 desc[UR36][R4.64+0xf1], R15 ;  /* 0x0000f10f04009986 */ /* 0x000fe2000c101124 */
[----:B------:R-:W-:-:S02]  /*10a80*/  ISETP.LT.OR P0, PT, R0, 0xfa, !P0 ;  /* 0x000000fa0000780c */ /* 0x000fc40004701670 */
[C---:B------:R-:W-:Y:S01]  /*10a90*/  ISETP.GE.AND P1, PT, R19.reuse, 0x81, PT ;  /* 0x000000811300780c */ /* 0x040fe20003f26270 */
[----:B------:R2:W-:Y:S01]  /*10aa0*/  @!P5 STG.E.U8 desc[UR36][R4.64+0xf0], R13 ;  /* 0x0000f00d0400d986 */ /* 0x0005e2000c101124 */
[C---:B------:R-:W-:Y:S02]  /*10ab0*/  ISETP.LT.OR P5, PT, R0.reuse, 0xf9, !P2 ;  /* 0x000000f90000780c */ /* 0x040fe400057a1670 */
[C---:B------:R-:W-:Y:S01]  /*10ac0*/  ISETP.LT.OR P2, PT, R0.reuse, 0xfa, !P2 ;  /* 0x000000fa0000780c */ /* 0x040fe20005741670 */
[----:B------:R-:W-:Y:S01]  /*10ad0*/  @!P6 STG.E.U8 desc[UR36][R10.64+0xf0], R23 ;  /* 0x0000f0170a00e986 */ /* 0x000fe2000c101124 */
[----:B------:R-:W-:Y:S01]  /*10ae0*/  ISETP.LT.OR P6, PT, R0, 0x1, !P1 ;  /* 0x000000010000780c */ /* 0x000fe20004fc1670 */
[-C--:B0-----:R-:W-:Y:S02]  /*10af0*/  @!P3 IMAD R3, R154, R17.reuse, RZ ;  /* 0x000000119a03b224 */ /* 0x081fe400078e02ff */
[-C--:B-1----:R-:W-:Y:S02]  /*10b00*/  @!P4 IMAD R21, R152, R17.reuse, RZ ;  /* 0x000000119815c224 */ /* 0x082fe400078e02ff */
[----:B------:R-:W-:Y:S01]  /*10b10*/  @!P0 IMAD R153, R22, R17, RZ ;  /* 0x0000001116998224 */ /* 0x000fe200078e02ff */
[----:B------:R0:W-:Y:S01]  /*10b20*/  @!P3 STG.E.U8 desc[UR36][R10.64+0xf1], R3 ;  /* 0x0000f1030a00b986 */ /* 0x0001e2000c101124 */
[----:B------:R-:W-:-:S02]  /*10b30*/  ISETP.GE.AND P3, PT, R19, 0x89, PT ;  /* 0x000000891300780c */ /* 0x000fc40003f66270 */
[-C--:B--2---:R-:W-:Y:S02]  /*10b40*/  @!P5 IMAD R13, R20, R17.reuse, RZ ;  /* 0x00000011140dd224 */ /* 0x084fe400078e02ff */
[-C--:B------:R-:W-:Y:S01]  /*10b50*/  @!P2 IMAD R15, R14, R17.reuse, RZ ;  /* 0x000000110e0fa224 */ /* 0x080fe200078e02ff */
[----:B------:R-:W-:Y:S01]  /*10b60*/  @!P0 STG.E.U8 desc[UR36][R4.64+0xf9], R153 ;  /* 0x0000f99904008986 */ /* 0x000fe2000c101124 */
[----:B------:R-:W-:Y:S01]  /*10b70*/  @!P6 IMAD R19, R24, R17, RZ ;  /* 0x000000111813e224 */ /* 0x000fe200078e02ff */
[C---:B------:R-:W-:Y:S02]  /*10b80*/  ISETP.LT.OR P0, PT, R0.reuse, 0x2, !P1 ;  /* 0x000000020000780c */ /* 0x040fe40004f01670 */
[----:B------:R1:W-:Y:S01]  /*10b90*/  @!P4 STG.E.U8 desc[UR36][R4.64+0xf8], R21 ;  /* 0x0000f8150400c986 */ /* 0x0003e2000c101124 */
[----:B------:R-:W-:-:S03]  /*10ba0*/  ISETP.LT.OR P4, PT, R0, 0x1, !P3 ;  /* 0x000000010000780c */ /* 0x000fc60005f81670 */
[----:B------:R-:W-:Y:S01]  /*10bb0*/  @!P5 STG.E.U8 desc[UR36][R10.64+0xf8], R13 ;  /* 0x0000f80d0a00d986 */ /* 0x000fe2000c101124 */
[----:B------:R-:W-:-:S03]  /*10bc0*/  ISETP.LT.OR P5, PT, R0, 0x2, !P3 ;  /* 0x000000020000780c */ /* 0x000fc60005fa1670 */
[----:B------:R-:W-:Y:S01]  /*10bd0*/  @!P2 STG.E.U8 desc[UR36][R10.64+0xf9], R15 ;  /* 0x0000f90f0a00a986 */ /* 0x000fe2000c101124 */
[----:B------:R-:W-:-:S03]  /*10be0*/  ISETP.LT.OR P2, PT, R0, 0x9, !P1 ;  /* 0x000000090000780c */ /* 0x000fc60004f41670 */
[----:B------:R-:W-:Y:S01]  /*10bf0*/  @!P6 STG.E.U8 desc[UR36][R6.64], R19 ;  /* 0x000000130600e986 */ /* 0x000fe2000c101124 */
[----:B------:R-:W-:Y:S01]  /*10c00*/  ISETP.LT.OR P6, PT, R0, 0xa, !P1 ;  /* 0x0000000a0000780c */ /* 0x000fe20004fc1670 */
[-C--:B------:R-:W-:Y:S02]  /*10c10*/  @!P0 IMAD R25, R25, R17.reuse, RZ ;  /* 0x0000001119198224 */ /* 0x080fe400078e02ff */
[-C--:B0-----:R-:W-:Y:S02]  /*10c20*/  @!P4 IMAD R3, R26, R17.reuse, RZ ;  /* 0x000000111a03c224 */ /* 0x081fe400078e02ff */
[-C--:B------:R-:W-:Y:S01]  /*10c30*/  @!P5 IMAD R27, R27, R17.reuse, RZ ;  /* 0x000000111b1bd224 */ /* 0x080fe200078e02ff */
[----:B------:R-:W-:Y:S03]  /*10c40*/  @!P0 STG.E.U8 desc[UR36][R6.64+0x1], R25 ;  /* 0x0000011906008986 */ /* 0x000fe6000c101124 */
[----:B-1----:R-:W-:Y:S01]  /*10c50*/  @!P2 IMAD R5, R28, R17, RZ ;  /* 0x000000111c05a224 */ /* 0x002fe200078e02ff */
[----:B------:R0:W-:Y:S01]  /*10c60*/  @!P4 STG.E.U8 desc[UR36][R8.64], R3 ;  /* 0x000000030800c986 */ /* 0x0001e2000c101124 */
[----:B------:R-:W-:-:S02]  /*10c70*/  ISETP.LT.OR P0, PT, R0, 0xa, !P3 ;  /* 0x0000000a0000780c */ /* 0x000fc40005f01670 */
[----:B------:R-:W-:Y:S01]  /*10c80*/  @!P6 IMAD R29, R29, R17, RZ ;  /* 0x000000111d1de224 */ /* 0x000fe200078e02ff */
[C---:B------:R-:W-:Y:S01]  /*10c90*/  ISETP.LT.OR P4, PT, R0.reuse, 0x9, !P3 ;  /* 0x000000090000780c */ /* 0x040fe20005f81670 */
[----:B------:R-:W-:Y:S01]  /*10ca0*/  @!P5 STG.E.U8 desc[UR36][R8.64+0x1], R27 ;  /* 0x0000011b0800d986 */ /* 0x000fe2000c101124 */
[----:B------:R-:W-:-:S03]  /*10cb0*/  ISETP.LT.OR P5, PT, R0, 0x11, !P1 ;  /* 0x000000110000780c */ /* 0x000fc60004fa1670 */
[----:B------:R1:W-:Y:S01]  /*10cc0*/  @!P2 STG.E.U8 desc[UR36][R6.64+0x8], R5 ;  /* 0x000008050600a986 */ /* 0x0003e2000c101124 */
[----:B------:R-:W-:-:S03]  /*10cd0*/  ISETP.LT.OR P2, PT, R0, 0x12, !P1 ;  /* 0x000000120000780c */ /* 0x000fc60004f41670 */
[----:B------:R-:W-:Y:S01]  /*10ce0*/  @!P6 STG.E.U8 desc[UR36][R6.64+0x9], R29 ;  /* 0x0000091d0600e986 */ /* 0x000fe2000c101124 */
[----:B------:R-:W-:Y:S01]  /*10cf0*/  ISETP.LT.OR P6, PT, R0, 0x11, !P3 ;  /* 0x000000110000780c */ /* 0x000fe20005fc1670 */
[-C--:B------:R-:W-:Y:S02]  /*10d00*/  @!P0 IMAD R31, R31, R17.reuse, RZ ;  /* 0x000000111f1f8224 */ /* 0x080fe400078e02ff */
[-C--:B0-----:R-:W-:Y:S02]  /*10d10*/  @!P4 IMAD R3, R30, R17.reuse, RZ ;  /* 0x000000111e03c224 */ /* 0x081fe400078e02ff */
[-C--:B------:R-:W-:Y:S01]  /*10d20*/  @!P5 IMAD R11, R32, R17.reuse, RZ ;  /* 0x00000011200bd224 */ /* 0x080fe200078e02ff */
[----:B------:R-:W-:Y:S03]  /*10d30*/  @!P0 STG.E.U8 desc[UR36][R8.64+0x9], R31 ;  /* 0x0000091f08008986 */ /* 0x000fe6000c101124 */
[----:B------:R-:W-:Y:S01]  /*10d40*/  @!P2 IMAD R33, R33, R17, RZ ;  /* 0x000000112121a224 */ /* 0x000fe200078e02ff */
[----:B------:R0:W-:Y:S01]  /*10d50*/  @!P4 STG.E.U8 desc[UR36][R8.64+0x8], R3 ;  /* 0x000008030800c986 */ /* 0x0001e2000c101124 */
[----:B------:R-:W-:-:S02]  /*10d60*/  ISETP.LT.OR P0, PT, R0, 0x12, !P3 ;  /* 0x000000120000780c */ /* 0x000fc40005f01670 */
[----:B-1----:R-:W-:Y:S01]  /*10d70*/  @!P6 IMAD R5, R34, R17, RZ ;  /* 0x000000112205e224 */ /* 0x002fe200078e02ff */
[C---:B------:R-:W-:Y:S01]  /*10d80*/  ISETP.LT.OR P4, PT, R0.reuse, 0x19, !P1 ;  /* 0x000000190000780c */ /* 0x040fe20004f81670 */
[----:B------:R-:W-:Y:S01]  /*10d90*/  @!P5 STG.E.U8 desc[UR36][R6.64+0x10], R11 ;  /* 0x0000100b0600d986 */ /* 0x000fe2000c101124 */
[----:B------:R-:W-:-:S03]  /*10da0*/  ISETP.LT.OR P5, PT, R0, 0x1a, !P1 ;  /* 0x0000001a0000780c */ /* 0x000fc60004fa1670 */
[----:B------:R-:W-:Y:S01]  /*10db0*/  @!P2 STG.E.U8 desc[UR36][R6.64+0x11], R33 ;  /* 0x000011210600a986 */ /* 0x000fe2000c101124 */
[----:B------:R-:W-:-:S03]  /*10dc0*/  ISETP.LT.OR P2, PT, R0, 0x19, !P3 ;  /* 0x000000190000780c */ /* 0x000fc60005f41670 */
[----:B------:R1:W-:Y:S01]  /*10dd0*/  @!P6 STG.E.U8 desc[UR36][R8.64+0x10], R5 ;  /* 0x000010050800e986 */ /* 0x0003e2000c101124 */
[----:B------:R-:W-:Y:S01]  /*10de0*/  ISETP.LT.OR P6, PT, R0, 0x1a, !P3 ;  /* 0x0000001a0000780c */ /* 0x000fe20005fc1670 */
[-C--:B------:R-:W-:Y:S02]  /*10df0*/  @!P0 IMAD R35, R35, R17.reuse, RZ ;  /* 0x0000001123238224 */ /* 0x080fe400078e02ff */
[-C--:B0-----:R-:W-:Y:S02]  /*10e00*/  @!P4 IMAD R3, R36, R17.reuse, RZ ;  /* 0x000000112403c224 */ /* 0x081fe400078e02ff */
[-C--:B------:R-:W-:Y:S01]  /*10e10*/  @!P5 IMAD R37, R37, R17.reuse, RZ ;  /* 0x000000112525d224 */ /* 0x080fe200078e02ff */
[----:B------:R-:W-:Y:S01]  /*10e20*/  @!P0 STG.E.U8 desc[UR36][R8.64+0x11], R35 ;  /* 0x0000112308008986 */ /* 0x000fe2000c101124 */
[----:B------:R-:W-:Y:S02]  /*10e30*/  ISETP.LT.OR P0, PT, R0, 0x22, !P1 ;  /* 0x000000220000780c */ /* 0x000fe40004f01670 */
[----:B-1----:R-:W-:-:S04]  /*10e40*/  @!P2 IMAD R5, R38, R17, RZ ;  /* 0x000000112605a224 */ /* 0x002fc800078e02ff */
[----:B------:R-:W-:Y:S01]  /*10e50*/  @!P6 IMAD R39, R39, R17, RZ ;  /* 0x000000112727e224 */ /* 0x000fe200078e02ff */
[----:B------:R0:W-:Y:S01]  /*10e60*/  @!P4 STG.E.U8 desc[UR36][R6.64+0x18], R3 ;  /* 0x000018030600c986 */ /* 0x0001e2000c101124 */
[----:B------:R-:W-:-:S03]  /*10e70*/  ISETP.LT.OR P4, PT, R0, 0x21, !P1 ;  /* 0x000000210000780c */ /* 0x000fc60004f81670 */
        /* <DEDUP_REMOVED lines=216> */
[-C--:B0-----:R-:W-:Y:S02]  /*11c00*/  @!P4 IMAD R3, R110, R17.reuse, RZ ;  /* 0x000000116e03c224 */ /* 0x081fe400078e02ff */
[-C--:B------:R-:W-:Y:S02]  /*11c10*/  @!P0 IMAD R111, R111, R17.reuse, RZ ;  /* 0x000000116f6f8224 */ /* 0x080fe400078e02ff */
[-C--:B------:R-:W-:Y:S01]  /*11c20*/  @!P5 IMAD R11, R112, R17.reuse, RZ ;  /* 0x00000011700bd224 */ /* 0x080fe200078e02ff */
[----:B------:R0:W-:Y:S03]  /*11c30*/  @!P4 STG.E.U8 desc[UR36][R8.64+0xa8], R3 ;  /* 0x0000a8030800c986 */ /* 0x0001e6000c101124 */
[-C--:B------:R-:W-:Y:S01]  /*11c40*/  @!P2 IMAD R113, R113, R17.reuse, RZ ;  /* 0x000000117171a224 */ /* 0x080fe200078e02ff */
[----:B------:R-:W-:Y:S03]  /*11c50*/  @!P0 STG.E.U8 desc[UR36][R8.64+0xa9], R111 ;  /* 0x0000a96f08008986 */ /* 0x000fe6000c101124 */
[----:B-1----:R-:W-:Y:S01]  /*11c60*/  @!P6 IMAD R5, R114, R17, RZ ;  /* 0x000000117205e224 */ /* 0x002fe200078e02ff */
[C---:B------:R-:W-:Y:S01]  /*11c70*/  ISETP.LT.OR P0, PT, R0.reuse, 0xb2, !P3 ;  /* 0x000000b20000780c */ /* 0x040fe20005f01670 */
[----:B------:R-:W-:Y:S01]  /*11c80*/  @!P5 STG.E.U8 desc[UR36][R6.64+0xb0], R11 ;  /* 0x0000b00b0600d986 */ /* 0x000fe2000c101124 */
[----:B------:R-:W-:-:S02]  /*11c90*/  ISETP.LT.OR P5, PT, R0, 0xba, !P1 ;  /* 0x000000ba0000780c */ /* 0x000fc40004fa1670 */
[C---:B------:R-:W-:Y:S01]  /*11ca0*/  ISETP.LT.OR P4, PT, R0.reuse, 0xb9, !P1 ;  /* 0x000000b90000780c */ /* 0x040fe20004f81670 */
[----:B------:R-:W-:Y:S01]  /*11cb0*/  @!P2 STG.E.U8 desc[UR36][R6.64+0xb1], R113 ;  /* 0x0000b1710600a986 */ /* 0x000fe2000c101124 */
[----:B------:R-:W-:-:S03]  /*11cc0*/  ISETP.LT.OR P2, PT, R0, 0xb9, !P3 ;  /* 0x000000b90000780c */ /* 0x000fc60005f41670 */
[----:B------:R1:W-:Y:S01]  /*11cd0*/  @!P6 STG.E.U8 desc[UR36][R8.64+0xb0], R5 ;  /* 0x0000b0050800e986 */ /* 0x0003e2000c101124 */
[----:B------:R-:W-:-:S03]  /*11ce0*/  ISETP.LT.OR P6, PT, R0, 0xba, !P3 ;  /* 0x000000ba0000780c */ /* 0x000fc60005fc1670 */
[-C--:B------:R-:W-:Y:S02]  /*11cf0*/  @!P0 IMAD R115, R115, R17.reuse, RZ ;  /* 0x0000001173738224 */ /* 0x080fe400078e02ff */
[-C--:B------:R-:W-:Y:S02]  /*11d00*/  @!P5 IMAD R117, R117, R17.reuse, RZ ;  /* 0x000000117575d224 */ /* 0x080fe400078e02ff */
[-C--:B0-----:R-:W-:Y:S01]  /*11d10*/  @!P4 IMAD R3, R116, R17.reuse, RZ ;  /* 0x000000117403c224 */ /* 0x081fe200078e02ff */
[----:B------:R-:W-:Y:S01]  /*11d20*/  @!P0 STG.E.U8 desc[UR36][R8.64+0xb1], R115 ;  /* 0x0000b17308008986 */ /* 0x000fe2000c101124 */
[----:B------:R-:W-:Y:S01]  /*11d30*/  ISETP.LT.OR P0, PT, R0, 0xc1, !P1 ;  /* 0x000000c10000780c */ /* 0x000fe20004f01670 */
[----:B-1----:R-:W-:-:S03]  /*11d40*/  @!P2 IMAD R5, R118, R17, RZ ;  /* 0x000000117605a224 */ /* 0x002fc600078e02ff */
[----:B------:R-:W-:Y:S01]  /*11d50*/  @!P6 IMAD R119, R119, R17, RZ ;  /* 0x000000117777e224 */ /* 0x000fe200078e02ff */
[----:B------:R-:W-:Y:S01]  /*11d60*/  @!P5 STG.E.U8 desc[UR36][R6.64+0xb9], R117 ;  /* 0x0000b9750600d986 */ /* 0x000fe2000c101124 */
[----:B------:R-:W-:-:S03]  /*11d70*/  ISETP.LT.OR P5, PT, R0, 0xc2, !P1 ;  /* 0x000000c20000780c */ /* 0x000fc60004fa1670 */
[----:B------:R0:W-:Y:S01]  /*11d80*/  @!P4 STG.E.U8 desc[UR36][R6.64+0xb8], R3 ;  /* 0x0000b8030600c986 */ /* 0x0001e2000c101124 */
[----:B------:R-:W-:-:S03]  /*11d90*/  ISETP.LT.OR P4, PT, R0, 0xc1, !P3 ;  /* 0x000000c10000780c */ /* 0x000fc60005f81670 */
[----:B------:R-:W-:Y:S01]  /*11da0*/  @!P6 STG.E.U8 desc[UR36][R8.64+0xb9], R119 ;  /* 0x0000b9770800e986 */ /* 0x000fe2000c101124 */
[----:B------:R-:W-:-:S03]  /*11db0*/  ISETP.LT.OR P6, PT, R0, 0xc2, !P3 ;  /* 0x000000c20000780c */ /* 0x000fc60005fc1670 */
[----:B------:R1:W-:Y:S01]  /*11dc0*/  @!P2 STG.E.U8 desc[UR36][R8.64+0xb8], R5 ;  /* 0x0000b8050800a986 */ /* 0x0003e2000c101124 */
[----:B------:R-:W-:Y:S01]  /*11dd0*/  ISETP.LT.OR P2, PT, R0, 0xc9, !P1 ;  /* 0x000000c90000780c */ /* 0x000fe20004f41670 */
[-C--:B------:R-:W-:Y:S02]  /*11de0*/  @!P0 IMAD R11, R120, R17.reuse, RZ ;  /* 0x00000011780b8224 */ /* 0x080fe400078e02ff */
[-C--:B------:R-:W-:Y:S02]  /*11df0*/  @!P5 IMAD R121, R121, R17.reuse, RZ ;  /* 0x000000117979d224 */ /* 0x080fe400078e02ff */
[-C--:B0-----:R-:W-:Y:S01]  /*11e00*/  @!P4 IMAD R3, R122, R17.reuse, RZ ;  /* 0x000000117a03c224 */ /* 0x081fe200078e02ff */
[----:B------:R0:W-:Y:S03]  /*11e10*/  @!P0 STG.E.U8 desc[UR36][R6.64+0xc0], R11 ;  /* 0x0000c00b06008986 */ /* 0x0001e6000c101124 */
[-C--:B------:R-:W-:Y:S01]  /*11e20*/  @!P6 IMAD R123, R123, R17.reuse, RZ ;  /* 0x000000117b7be224 */ /* 0x080fe200078e02ff */
[----:B------:R-:W-:Y:S01]  /*11e30*/  ISETP.LT.OR P0, PT, R0, 0xca, !P1 ;  /* 0x000000ca0000780c */ /* 0x000fe20004f01670 */
[----:B------:R-:W-:Y:S02]  /*11e40*/  @!P5 STG.E.U8 desc[UR36][R6.64+0xc1], R121 ;  /* 0x0000c1790600d986 */ /* 0x000fe4000c101124 */
[----:B-1----:R-:W-:Y:S01]  /*11e50*/  @!P2 IMAD R5, R124, R17, RZ ;  /* 0x000000117c05a224 */ /* 0x002fe200078e02ff */
[C---:B------:R-:W-:Y:S01]  /*11e60*/  ISETP.LT.OR P5, PT, R0.reuse, 0xc9, !P3 ;  /* 0x000000c90000780c */ /* 0x040fe20005fa1670 */
[----:B------:R1:W-:Y:S01]  /*11e70*/  @!P4 STG.E.U8 desc[UR36][R8.64+0xc0], R3 ;  /* 0x0000c0030800c986 */ /* 0x0003e2000c101124 */
        /* <DEDUP_REMOVED lines=8> */
[----:B------:R-:W-:Y:S03]  /*11f00*/  @!P0 STG.E.U8 desc[UR36][R6.64+0xc9], R125 ;  /* 0x0000c97d06008986 */ /* 0x000fe6000c101124 */
[-C--:B-1----:R-:W-:Y:S01]  /*11f10*/  @!P6 IMAD R3, R128, R17.reuse, RZ ;  /* 0x000000118003e224 */ /* 0x082fe200078e02ff */
[----:B------:R0:W-:Y:S03]  /*11f20*/  @!P5 STG.E.U8 desc[UR36][R8.64+0xc8], R11 ;  /* 0x0000c80b0800d986 */ /* 0x0001e6000c101124 */
[----:B------:R-:W-:Y:S01]  /*11f30*/  @!P2 IMAD R129, R129, R17, RZ ;  /* 0x000000118181a224 */ /* 0x000fe200078e02ff */
[C---:B------:R-:W-:Y:S01]  /*11f40*/  ISETP.LT.OR P0, PT, R0.reuse, 0xd1, !P3 ;  /* 0x000000d10000780c */ /* 0x040fe20005f01670 */
[----:B------:R-:W-:Y:S01]  /*11f50*/  @!P4 STG.E.U8 desc[UR36][R8.64+0xc9], R127 ;  /* 0x0000c97f0800c986 */ /* 0x000fe2000c101124 */
[----:B------:R-:W-:-:S02]  /*11f60*/  ISETP.LT.OR P5, PT, R0, 0xd2, !P3 ;  /* 0x000000d20000780c */ /* 0x000fc40005fa1670 */
[C---:B------:R-:W-:Y:S01]  /*11f70*/  ISETP.LT.OR P4, PT, R0.reuse, 0xd9, !P1 ;  /* 0x000000d90000780c */ /* 0x040fe20004f81670 */
[----:B------:R1:W-:Y:S01]  /*11f80*/  @!P6 STG.E.U8 desc[UR36][R6.64+0xd0], R3 ;  /* 0x0000d0030600e986 */ /* 0x0003e2000c101124 */
[----:B------:R-:W-:-:S03]  /*11f90*/  ISETP.LT.OR P6, PT, R0, 0xda, !P1 ;  /* 0x000000da0000780c */ /* 0x000fc60004fc1670 */
[----:B------:R-:W-:Y:S01]  /*11fa0*/  @!P2 STG.E.U8 desc[UR36][R6.64+0xd1], R129 ;  /* 0x0000d1810600a986 */ /* 0x000fe2000c101124 */
[----:B------:R-:W-:-:S03]  /*11fb0*/  ISETP.LT.OR P2, PT, R0, 0xd9, !P3 ;  /* 0x000000d90000780c */ /* 0x000fc60005f41670 */
[-C--:B--2---:R-:W-:Y:S02]  /*11fc0*/  @!P0 IMAD R5, R130, R17.reuse, RZ ;  /* 0x0000001182058224 */ /* 0x084fe400078e02ff */
[-C--:B------:R-:W-:Y:S02]  /*11fd0*/  @!P5 IMAD R131, R131, R17.reuse, RZ ;  /* 0x000000118383d224 */ /* 0x080fe400078e02ff */
[-C--:B0-----:R-:W-:Y:S02]  /*11fe0*/  @!P4 IMAD R11, R132, R17.reuse, RZ ;  /* 0x00000011840bc224 */ /* 0x081fe400078e02ff */
[-C--:B------:R-:W-:Y:S01]  /*11ff0*/  @!P6 IMAD R133, R133, R17.reuse, RZ ;  /* 0x000000118585e224 */ /* 0x080fe200078e02ff */
[----:B------:R0:W-:Y:S03]  /*12000*/  @!P0 STG.E.U8 desc[UR36][R8.64+0xd0], R5 ;  /* 0x0000d00508008986 */ /* 0x0001e6000c101124 */
[----:B-1----:R-:W-:Y:S01]  /*12010*/  @!P2 IMAD R3, R134, R17, RZ ;  /* 0x000000118603a224 */ /* 0x002fe200078e02ff */
[----:B------:R-:W-:Y:S01]  /*12020*/  @!P5 STG.E.U8 desc[UR36][R8.64+0xd1], R131 ;  /* 0x0000d1830800d986 */ /* 0x000fe2000c101124 */
[----:B------:R-:W-:-:S02]  /*12030*/  ISETP.LT.OR P0, PT, R0, 0xda, !P3 ;  /* 0x000000da0000780c */ /* 0x000fc40005f01670 */
        /* <DEDUP_REMOVED lines=14> */
[----:B------:R-:W-:Y:S01]  /*12120*/  @!P4 STG.E.U8 desc[UR36][R6.64+0xe1], R137 ;  /* 0x0000e1890600c986 */ /* 0x000fe2000c101124 */
[----:B------:R-:W-:-:S02]  /*12130*/  ISETP.LT.OR P0, PT, R0, 0xe9, !P1 ;  /* 0x000000e90000780c */ /* 0x000fc40004f01670 */
[C---:B------:R-:W-:Y:S01]  /*12140*/  ISETP.LT.OR P4, PT, R0.reuse, 0xea, !P1 ;  /* 0x000000ea0000780c */ /* 0x040fe20004f81670 */
[----:B------:R1:W-:Y:S01]  /*12150*/  @!P6 STG.E.U8 desc[UR36][R8.64+0xe0], R11 ;  /* 0x0000e00b0800e986 */ /* 0x0003e2000c101124 */
[C---:B------:R-:W-:Y:S02]  /*12160*/  ISETP.LT.OR P6, PT, R0.reuse, 0xe9, !P3 ;  /* 0x000000e90000780c */ /* 0x040fe40005fc1670 */
[C---:B------:R-:W-:Y:S01]  /*12170*/  ISETP.LT.OR P5, PT, R0.reuse, 0xea, !P3 ;  /* 0x000000ea0000780c */ /* 0x040fe20005fa1670 */
[----:B------:R-:W-:Y:S01]  /*12180*/  @!P2 STG.E.U8 desc[UR36][R8.64+0xe1], R139 ;  /* 0x0000e18b0800a986 */ /* 0x000fe2000c101124 */
[----:B------:R-:W-:-:S05]  /*12190*/  ISETP.LT.OR P2, PT, R0, 0xf1, !P1 ;  /* 0x000000f10000780c */ /* 0x000fca0004f41670 */
[-C--:B--2---:R-:W-:Y:S02]  /*121a0*/  @!P0 IMAD R3, R140, R17.reuse, RZ ;  /* 0x000000118c038224 */ /* 0x084fe400078e02ff */
[-C--:B------:R-:W-:Y:S02]  /*121b0*/  @!P4 IMAD R141, R141, R17.reuse, RZ ;  /* 0x000000118d8dc224 */ /* 0x080fe400078e02ff */
[-C--:B0-----:R-:W-:Y:S02]  /*121c0*/  @!P6 IMAD R5, R142, R17.reuse, RZ ;  /* 0x000000118e05e224 */ /* 0x081fe400078e02ff */
[-C--:B------:R-:W-:Y:S02]  /*121d0*/  @!P5 IMAD R143, R143, R17.reuse, RZ ;  /* 0x000000118f8fd224 */ /* 0x080fe400078e02ff */
[----:B-1----:R-:W-:Y:S01]  /*121e0*/  @!P2 IMAD R11, R144, R17, RZ ;  /* 0x00000011900ba224 */ /* 0x002fe200078e02ff */
[----:B------:R0:W-:Y:S01]  /*121f0*/  @!P0 STG.E.U8 desc[UR36][R6.64+0xe8], R3 ;  /* 0x0000e80306008986 */ /* 0x0001e2000c101124 */
[----:B------:R-:W-:-:S03]  /*12200*/  ISETP.LT.OR P0, PT, R0, 0xf2, !P1 ;  /* 0x000000f20000780c */ /* 0x000fc60004f01670 */
[----:B------:R-:W-:Y:S01]  /*12210*/  @!P4 STG.E.U8 desc[UR36][R6.64+0xe9], R141 ;  /* 0x0000e98d0600c986 */ /* 0x000fe2000c101124 */
[----:B------:R-:W-:-:S03]  /*12220*/  ISETP.LT.OR P4, PT, R0, 0xf1, !P3 ;  /* 0x000000f10000780c */ /* 0x000fc60005f81670 */
[----:B------:R-:W-:Y:S01]  /*12230*/  @!P6 STG.E.U8 desc[UR36][R8.64+0xe8], R5 ;  /* 0x0000e8050800e986 */ /* 0x000fe2000c101124 */
[----:B------:R-:W-:-:S03]  /*12240*/  ISETP.LT.OR P6, PT, R0, 0xf2, !P3 ;  /* 0x000000f20000780c */ /* 0x000fc60005fc1670 */
[----:B------:R-:W-:Y:S01]  /*12250*/  @!P5 STG.E.U8 desc[UR36][R8.64+0xe9], R143 ;  /* 0x0000e98f0800d986 */ /* 0x000fe2000c101124 */
[----:B------:R-:W-:-:S03]  /*12260*/  ISETP.LT.OR P5, PT, R0, 0xf9, !P3 ;  /* 0x000000f90000780c */ /* 0x000fc60005fa1670 */
[----:B------:R1:W-:Y:S01]  /*12270*/  @!P2 STG.E.U8 desc[UR36][R6.64+0xf0], R11 ;  /* 0x0000f00b0600a986 */ /* 0x0003e2000c101124 */
[C---:B------:R-:W-:Y:S02]  /*12280*/  ISETP.LT.OR P2, PT, R0.reuse, 0xf9, !P1 ;  /* 0x000000f90000780c */ /* 0x040fe40004f41670 */
[C---:B------:R-:W-:Y:S02]  /*12290*/  ISETP.LT.OR P1, PT, R0.reuse, 0xfa, !P1 ;  /* 0x000000fa0000780c */ /* 0x040fe40004f21670 */
[----:B------:R-:W-:Y:S01]  /*122a0*/  ISETP.LT.OR P3, PT, R0, 0xfa, !P3 ;  /* 0x000000fa0000780c */ /* 0x000fe20005f61670 */
[-C--:B------:R-:W-:Y:S02]  /*122b0*/  @!P0 IMAD R145, R145, R17.reuse, RZ ;  /* 0x0000001191918224 */ /* 0x080fe400078e02ff */
[-C--:B0-----:R-:W-:Y:S02]  /*122c0*/  @!P4 IMAD R3, R146, R17.reuse, RZ ;  /* 0x000000119203c224 */ /* 0x081fe400078e02ff */
[----:B------:R-:W-:-:S02]  /*122d0*/  @!P6 IMAD R147, R147, R17, RZ ;  /* 0x000000119393e224 */ /* 0x000fc400078e02ff */
[-C--:B-1----:R-:W-:Y:S02]  /*122e0*/  @!P5 IMAD R11, R150, R17.reuse, RZ ;  /* 0x00000011960bd224 */ /* 0x082fe400078e02ff */
[-C--:B------:R-:W-:Y:S02]  /*122f0*/  @!P2 IMAD R5, R148, R17.reuse, RZ ;  /* 0x000000119405a224 */ /* 0x080fe400078e02ff */
[-C--:B------:R-:W-:Y:S02]  /*12300*/  @!P1 IMAD R149, R149, R17.reuse, RZ ;  /* 0x0000001195959224 */ /* 0x080fe400078e02ff */
[----:B------:R-:W-:Y:S01]  /*12310*/  @!P3 IMAD R151, R151, R17, RZ ;  /* 0x000000119797b224 */ /* 0x000fe200078e02ff */
[----:B------:R0:W-:Y:S04]  /*12320*/  @!P0 STG.E.U8 desc[UR36][R6.64+0xf1], R145 ;  /* 0x0000f19106008986 */ /* 0x0001e8000c101124 */
[----:B------:R0:W-:Y:S04]  /*12330*/  @!P4 STG.E.U8 desc[UR36][R8.64+0xf0], R3 ;  /* 0x0000f0030800c986 */ /* 0x0001e8000c101124 */
[----:B------:R0:W-:Y:S04]  /*12340*/  @!P6 STG.E.U8 desc[UR36][R8.64+0xf1], R147 ;  /* 0x0000f1930800e986 */ /* 0x0001e8000c101124 */
[----:B------:R0:W-:Y:S04]  /*12350*/  @!P2 STG.E.U8 desc[UR36][R6.64+0xf8], R5 ;  /* 0x0000f8050600a986 */ /* 0x0001e8000c101124 */
[----:B------:R0:W-:Y:S04]  /*12360*/  @!P1 STG.E.U8 desc[UR36][R6.64+0xf9], R149 ;  /* 0x0000f99506009986 */ /* 0x0001e8000c101124 */
[----:B------:R0:W-:Y:S04]  /*12370*/  @!P5 STG.E.U8 desc[UR36][R8.64+0xf8], R11 ;  /* 0x0000f80b0800d986 */ /* 0x0001e8000c101124 */
[----:B------:R0:W-:Y:S02]  /*12380*/  @!P3 STG.E.U8 desc[UR36][R8.64+0xf9], R151 ;  /* 0x0000f9970800b986 */ /* 0x0001e4000c101124 */
.L_x_542:
[----:B------:R-:W-:Y:S05]  /*12390*/  BSYNC B0 ;  /* 0x0000000000007941 */ /* 0x000fea0003800000 */
.L_x_28:
[----:B0-----:R-:W2:Y:S04]  /*123a0*/  LDL.LU R3, [R1+0x200] ;  /* 0x0002000001037983 */ /* 0x001ea80000300800 */
[----:B------:R-:W2:Y:S01]  /*123b0*/  LDL.LU R2, [R1+0x204] ;  /* 0x0002040001027983 */ /* 0x000ea20000300800 */
[----:B------:R-:W-:Y:S01]  /*123c0*/  ULDC UR4, c[0x0][0xc] ;  /* 0x0000030000047ab9 */ /* 0x000fe20000000800 */
[----:B------:R-:W-:Y:S01]  /*123d0*/  ULDC UR5, c[0x0][0x10] ;  /* 0x0000040000057ab9 */ /* 0x000fe20000000800 */
[----:B------:R-:W2:Y:S01]  /*123e0*/  LDC R5, c[0x0][0x14] ;  /* 0x00000500ff057b82 */ /* 0x000ea20000000800 */
[----:B------:R-:W-:Y:S01]  /*123f0*/  UIMAD.WIDE.U32 UR4, UR4, UR5, URZ ;  /* 0x00000005040472a5 */ /* 0x000fe2000f8e003f */
[----:B------:R-:W-:Y:S01]  /*12400*/  PRMT R0, RZ, 0x7610, R0 ;  /* 0x00007610ff007816 */ /* 0x000fe20000000000 */
[----:B------:R-:W-:Y:S01]  /*12410*/  UMOV UR42, 0xffffffff ;  /* 0xffffffff002a7882 */ /* 0x000fe20000000000 */
[----:B------:R-:W-:-:S03]  /*12420*/  UMOV UR43, 0xffffffff ;  /* 0xffffffff002b7882 */ /* 0x000fc60000000000 */
[----:B--2---:R-:W-:-:S04]  /*12430*/  IMAD.WIDE.U32 R2, R5, UR4, R2 ;  /* 0x0000000405027c25 */ /* 0x004fc8000f8e0002 */
[----:B------:R-:W-:Y:S01]  /*12440*/  IMAD R5, R5, UR5, RZ ;  /* 0x0000000505057c24 */ /* 0x000fe2000f8e02ff */
[----:B------:R-:W-:Y:S01]  /*12450*/  ULDC.64 UR4, c[0x0][0x650] ;  /* 0x0001940000047ab9 */ /* 0x000fe20000000a00 */
[----:B-1-3--:R-:W-:Y:S01]  /*12460*/  IMAD.MOV.U32 R6, RZ, RZ, R2 ;  /* 0x000000ffff067224 */ /* 0x00afe200078e0002 */
[----:B------:R-:W-:Y:S02]  /*12470*/  ISETP.GE.U32.AND P0, PT, R2, UR4, PT ;  /* 0x0000000402007c0c */ /* 0x000fe4000bf06070 */
[----:B------:R-:W-:-:S04]  /*12480*/  IADD3 R4, R3, R5, RZ ;  /* 0x0000000503047210 */ /* 0x000fc80007ffe0ff */
[----:B------:R-:W-:Y:S01]  /*12490*/  ISETP.GE.U32.AND.EX P0, PT, R4, UR5, PT, P0 ;  /* 0x0000000504007c0c */ /* 0x000fe2000bf06100 */
[----:B------:R0:W-:Y:S04]  /*124a0*/  STL [R1+0x200], R4 ;  /* 0x0002000401007387 */ /* 0x0001e80000100800 */
[----:B------:R0:W-:Y:S08]  /*124b0*/  STL [R1+0x204], R6 ;  /* 0x0002040601007387 */ /* 0x0001f00000100800 */
[----:B------:R-:W-:Y:S05]  /*124c0*/  @P0 BRA `(.L_x_543) ;  /* 0x0000000400880947 */ /* 0x000fea0003800000 */
[----:B------:R-:W1:Y:S01]  /*124d0*/  S2UR UR6, SR_CTAID.X ;  /* 0x00000000000679c3 */ /* 0x000e620000002500 */
[----:B------:R-:W-:Y:S01]  /*124e0*/  ULDC.64 UR12, c[0x0][0x628] ;  /* 0x00018a00000c7ab9 */ /* 0x000fe20000000a00 */
[----:B------:R-:W-:Y:S01]  /*124f0*/  ULDC UR4, c[0x0][0x150] ;  /* 0x0000540000047ab9 */ /* 0x000fe20000000800 */
[----:B------:R-:W-:Y:S01]  /*12500*/  ISETP.NE.U32.AND P0, PT, RZ, UR12, PT ;  /* 0x0000000cff007c0c */ /* 0x000fe2000bf05070 */
[----:B------:R-:W-:Y:S01]  /*12510*/  ULDC UR15, c[0x0][0x630] ;  /* 0x00018c00000f7ab9 */ /* 0x000fe20000000800 */
[----:B------:R-:W-:Y:S01]  /*12520*/  R2UR UR16, R6 ;  /* 0x00000000061072ca */ /* 0x000fe200000e0000 */
[----:B------:R-:W-:Y:S01]  /*12530*/  ULDC UR19, c[0x0][0x154] ;  /* 0x0000550000137ab9 */ /* 0x000fe20000000800 */
[----:B------:R-:W-:Y:S01]  /*12540*/  ISETP.NE.AND.EX P0, PT, RZ, UR13, PT, P0 ;  /* 0x0000000dff007c0c */ /* 0x000fe2000bf05300 */
[----:B------:R-:W2:Y:S01]  /*12550*/  S2UR UR18, SR_CTAID.Y ;  /* 0x00000000001279c3 */ /* 0x000ea20000002600 */
[----:B------:R-:W-:Y:S02]  /*12560*/  R2UR UR17, R4 ;  /* 0x00000000041172ca */ /* 0x000fe400000e0000 */
[----:B------:R-:W-:-:S02]  /*12570*/  R2UR UR10, R6 ;  /* 0x00000000060a72ca */ /* 0x000fc400000e0000 */
[----:B------:R-:W-:Y:S02]  /*12580*/  R2UR UR11, R4 ;  /* 0x00000000040b72ca */ /* 0x000fe400000e0000 */
[----:B-1----:R-:W-:-:S05]  /*12590*/  I2FP.F32.U32 R0, UR6 ;  /* 0x0000000600007c45 */ /* 0x002fca0008201000 */
[----:B------:R-:W-:-:S04]  /*125a0*/  FMUL R0, R0, UR4 ;  /* 0x0000000400007c20 */ /* 0x000fc80008400000 */
[----:B------:R1:W3:Y:S01]  /*125b0*/  F2I.U32.TRUNC.NTZ R2, R0 ;  /* 0x0000000000027305 */ /* 0x0002e2000020f000 */
[----:B--2---:R-:W-:Y:S05]  /*125c0*/  @!P0 BRA `(.L_x_544) ;  /* 0x0000000000308947 */ /* 0x004fea0003800000 */
        /* <DEDUP_REMOVED lines=12> */
.L_x_544:
[----:B------:R-:W-:Y:S01]  /*12690*/  USHF.R.U64 UR43, UR10, UR15, UR11 ;  /* 0x0000000f0a2b7299 */ /* 0x000fe2000800120b */
[----:B-1----:R-:W-:Y:S01]  /*126a0*/  I2FP.F32.U32 R0, UR18 ;  /* 0x0000001200007c45 */ /* 0x002fe20008201000 */
[----:B------:R-:W-:Y:S02]  /*126b0*/  USHF.R.U32.HI UR4, URZ, UR15, UR11 ;  /* 0x0000000f3f047299 */ /* 0x000fe4000801160b */
[----:B------:R-:W-:Y:S02]  /*126c0*/  UIADD3 UR10, UP0, URZ, -UR43, URZ ;  /* 0x8000002b3f0a7290 */ /* 0x000fe4000ff1e03f */
[----:B------:R-:W-:Y:S01]  /*126d0*/  FMUL R0, R0, UR19 ;  /* 0x0000001300007c20 */ /* 0x000fe20008400000 */
[----:B------:R-:W-:Y:S01]  /*126e0*/  ULDC.64 UR12, c[0x0][0x620] ;  /* 0x00018800000c7ab9 */ /* 0x000fe20000000a00 */
[----:B------:R-:W-:Y:S01]  /*126f0*/  UIADD3.X UR4, URZ, ~UR4, URZ, UP0, !UPT ;  /* 0x800000043f047290 */ /* 0x000fe200087fe43f */
[----:B------:R-:W-:Y:S01]  /*12700*/  UMOV UR8, UR16 ;  /* 0x0000001000087c82 */ /* 0x000fe20008000000 */
[----:B------:R-:W-:-:S02]  /*12710*/  UMOV UR9, UR17 ;  /* 0x0000001100097c82 */ /* 0x000fc40008000000 */
[----:B------:R-:W-:Y:S01]  /*12720*/  UIMAD UR4, UR4, UR12, URZ ;  /* 0x0000000c040472a4 */ /* 0x000fe2000f8e023f */
[----:B------:R-:W1:Y:S01]  /*12730*/  F2I.U32.TRUNC.NTZ R0, R0 ;  /* 0x0000000000007305 */ /* 0x000e62000020f000 */
[----:B------:R-:W-:Y:S01]  /*12740*/  UIMAD.WIDE.U32 UR8, UR10, UR12, UR8 ;  /* 0x0000000c0a0872a5 */ /* 0x000fe2000f8e0008 */
[----:B---3--:R-:W-:Y:S01]  /*12750*/  R2UR UR12, R2 ;  /* 0x00000000020c72ca */ /* 0x008fe200000e0000 */
[----:B------:R-:W-:Y:S01]  /*12760*/  UIMAD UR10, UR10, UR13, UR4 ;  /* 0x0000000d0a0a72a4 */ /* 0x000fe2000f8e0204 */
[----:B------:R-:W-:Y:S01]  /*12770*/  ULDC UR11, c[0x0][0x618] ;  /* 0x00018600000b7ab9 */ /* 0x000fe20000000800 */
[----:B------:R-:W-:Y:S02]  /*12780*/  ULDC UR21, c[0x0][0x658] ;  /* 0x0001960000157ab9 */ /* 0x000fe40000000800 */
[----:B------:R-:W-:Y:S01]  /*12790*/  UIADD3 UR9, UR9, UR10, URZ ;  /* 0x0000000a09097290 */ /* 0x000fe2000fffe03f */
[----:B------:R-:W-:Y:S01]  /*127a0*/  UMOV UR15, 0xffffffff ;  /* 0xffffffff000f7882 */ /* 0x000fe20000000000 */
[----:B------:R-:W-:Y:S01]  /*127b0*/  ULDC.64 UR4, c[0x0][0x640] ;  /* 0x0001900000047ab9 */ /* 0x000fe20000000a00 */
[----:B------:R-:W-:Y:S01]  /*127c0*/  USHF.L.U32 UR15, UR15, UR21, URZ ;  /* 0x000000150f0f7299 */ /* 0x000fe2000800063f */
[----:B------:R-:W-:Y:S01]  /*127d0*/  ISETP.NE.U32.AND P0, PT, RZ, UR4, PT ;  /* 0x00000004ff007c0c */ /* 0x000fe2000bf05070 */
[----:B------:R-:W-:-:S02]  /*127e0*/  USHF.R.U64 UR16, UR8, UR11, UR9 ;  /* 0x0000000b08107299 */ /* 0x000fc40008001209 */
[----:B------:R-:W-:Y:S01]  /*127f0*/  USHF.R.U32.HI UR8, URZ, UR11, UR9 ;  /* 0x0000000b3f087299 */ /* 0x000fe20008011609 */
[----:B-1----:R-:W-:Y:S01]  /*12800*/  R2UR UR14, R0 ;  /* 0x00000000000e72ca */ /* 0x002fe200000e0000 */
[----:B------:R-:W-:Y:S01]  /*12810*/  ULDC UR17, c[0x0][0x608] ;  /* 0x0001820000117ab9 */ /* 0x000fe20000000800 */
[----:B------:R-:W-:Y:S01]  /*12820*/  ULOP3.LUT UR41, URZ, UR15, URZ, 0x33, !UPT ;  /* 0x0000000f3f297292 */ /* 0x000fe2000f8e333f */
[----:B------:R-:W-:Y:S01]  /*12830*/  ISETP.NE.AND.EX P0, PT, RZ, UR5, PT, P0 ;  /* 0x00000005ff007c0c */ /* 0x000fe2000bf05300 */
[----:B------:R-:W-:Y:S02]  /*12840*/  USHF.R.U64 UR15, UR16, UR17, UR8 ;  /* 0x00000011100f7299 */ /* 0x000fe40008001208 */
[----:B------:R-:W-:Y:S02]  /*12850*/  USHF.R.U32.HI UR8, URZ, UR17, UR8 ;  /* 0x000000113f087299 */ /* 0x000fe40008011608 */
[----:B------:R-:W-:Y:S02]  /*12860*/  UIADD3 UR12, -UR12, URZ, URZ ;  /* 0x0000003f0c0c7290 */ /* 0x000fe4000fffe13f */
[----:B------:R-:W-:Y:S01]  /*12870*/  USHF.R.U64 UR17, UR15, UR21, UR8 ;  /* 0x000000150f117299 */ /* 0x000fe20008001208 */
[----:B------:R-:W-:Y:S01]  /*12880*/  UMOV UR19, 0x1 ;  /* 0x0000000100137882 */ /* 0x000fe20000000000 */
[----:B------:R-:W-:Y:S01]  /*12890*/  ULDC UR13, c[0x0][0x144] ;  /* 0x00005100000d7ab9 */ /* 0x000fe20000000800 */
[----:B------:R-:W-:Y:S01]  /*128a0*/  ULDC UR7, c[0x0][0x600] ;  /* 0x0001800000077ab9 */ /* 0x000fe20000000800 */
[----:B------:R-:W-:-:S02]  /*128b0*/  USHF.L.U32 UR24, UR19, UR21, URZ ;  /* 0x0000001513187299 */ /* 0x000fc4000800063f */
[----:B------:R-:W-:Y:S02]  /*128c0*/  USHF.R.U32.HI UR8, URZ, UR21, UR8 ;  /* 0x000000153f087299 */ /* 0x000fe40008011608 */
[----:B------:R-:W-:Y:S02]  /*128d0*/  UIMAD UR21, UR13, UR12, UR6 ;  /* 0x0000000c0d1572a4 */ /* 0x000fe4000f8e0206 */
[----:B------:R-:W-:Y:S02]  /*128e0*/  UIADD3 UR20, UR7, -0x1, URZ ;  /* 0xffffffff07147890 */ /* 0x000fe4000fffe03f */
[----:B------:R-:W-:Y:S01]  /*128f0*/  UIADD3 UR19, -UR14, URZ, URZ ;  /* 0x0000003f0e137290 */ /* 0x000fe2000fffe13f */
        /* <DEDUP_REMOVED lines=17> */
.L_x_545:
[----:B------:R-:W-:Y:S01]  /*12a10*/  UISETP.NE.AND UP0, UPT, UR46, URZ, UPT ;  /* 0x0000003f2e00728c */ /* 0x000fe2000bf05270 */
[----:B------:R-:W-:Y:S01]  /*12a20*/  IMAD.MOV.U32 R0, RZ, RZ, 0x1 ;  /* 0x00000001ff007424 */ /* 0x000fe200078e00ff */
[----:B------:R-:W-:Y:S02]  /*12a30*/  USHF.R.U64 UR4, UR6, UR22, UR8 ;  /* 0x0000001606047299 */ /* 0x000fe40008001208 */
[----:B------:R-:W-:Y:S02]  /*12a40*/  ULOP3.LUT UR41, UR15, UR41, URZ, 0xc0, !UPT ;  /* 0x000000290f297292 */ /* 0x000fe4000f8ec03f */
[----:B------:R-:W-:Y:S02]  /*12a50*/  UIADD3 UR5, -UR4, URZ, URZ ;  /* 0x0000003f04057290 */ /* 0x000fe4000fffe13f */
[----:B------:R-:W-:Y:S02]  /*12a60*/  UIMAD UR41, UR24, UR4, UR41 ;  /* 0x00000004182972a4 */ /* 0x000fe4000f8e0229 */
[----:B------:R-:W-:-:S02]  /*12a70*/  ULOP3.LUT UR16, UR16, UR20, URZ, 0xc0, !UPT ;  /* 0x0000001410107292 */ /* 0x000fc4000f8ec03f */
[----:B------:R-:W-:Y:S02]  /*12a80*/  @UP0 UIMAD UR21, UR25, UR19, UR18 ;  /* 0x00000013191502a4 */ /* 0x000fe4000f8e0212 */
[----:B------:R-:W-:-:S03]  /*12a90*/  UIMAD UR4, UR5, UR23, UR17 ;  /* 0x00000017050472a4 */ /* 0x000fc6000f8e0211 */
[----:B------:R-:W-:Y:S01]  /*12aa0*/  ULDC UR5, c[0x0][0x610] ;  /* 0x0001840000057ab9 */ /* 0x000fe20000000800 */
[----:B------:R-:W-:Y:S02]  /*12ab0*/  UIMAD UR4, UR4, UR7, UR16 ;  /* 0x00000007040472a4 */ /* 0x000fe4000f8e0210 */
[----:B------:R-:W-:-:S04]  /*12ac0*/  UIMAD UR41, UR41, UR5, UR21 ;  /* 0x00000005292972a4 */ /* 0x000fc8000f8e0215 */
[----:B------:R-:W-:Y:S02]  /*12ad0*/  USEL UR42, UR4, UR41, !UP0 ;  /* 0x00000029042a7287 */ /* 0x000fe4000c000000 */
[----:B------:R-:W-:-:S12]  /*12ae0*/  USEL UR41, UR41, UR4, !UP0 ;  /* 0x0000000429297287 */ /* 0x000fd8000c000000 */
.L_x_543:
[----:B------:R-:W-:-:S13]  /*12af0*/  LOP3.LUT P0, RZ, R0, 0xff, RZ, 0xc0, !PT ;  /* 0x000000ff00ff7812 */ /* 0x000fda000780c0ff */
[----:B------:R-:W-:Y:S05]  /*12b00*/  @P0 BRA `(.L_x_546) ;  /* 0xfffffee400980947 */ /* 0x000fea000383ffff */
[----:B------:R-:W-:Y:S05]  /*12b10*/  EXIT ;  /* 0x000000000000794d */ /* 0x000fea0003800000 */
.L_x_3:
[----:B------:R-:W2:Y:S01]  /*12b20*/  LDL R5, [R1+0x204] ;  /* 0x0002040001057983 */ /* 0x000ea20000100800 */
[----:B------:R-:W-:-:S03]  /*12b30*/  ULDC.64 UR8, c[0x0][0x650] ;  /* 0x0001940000087ab9 */ /* 0x000fc60000000a00 */
[----:B------:R-:W3:Y:S01]  /*12b40*/  LDL R4, [R1+0x200] ;  /* 0x0002000001047983 */ /* 0x000ee20000100800 */
[----:B------:R-:W-:Y:S01]  /*12b50*/  PRMT R0, RZ, 0x7610, R0 ;  /* 0x00007610ff007816 */ /* 0x000fe20000000000 */
[----:B------:R-:W-:Y:S01]  /*12b60*/  IMAD.MOV.U32 R3, RZ, RZ, -0x1 ;  /* 0xffffffffff037424 */ /* 0x000fe200078e00ff */
[----:B------:R-:W-:Y:S01]  /*12b70*/  MOV R2, 0xffffffff ;  /* 0xffffffff00027802 */ /* 0x000fe20000000f00 */
[----:B------:R-:W-:Y:S01]  /*12b80*/  IMAD.MOV.U32 R9, RZ, RZ, -0x1 ;  /* 0xffffffffff097424 */ /* 0x000fe200078e00ff */
[----:B--2---:R-:W-:-:S04]  /*12b90*/  ISETP.GE.U32.AND P0, PT, R5, UR8, PT ;  /* 0x0000000805007c0c */ /* 0x004fc8000bf06070 */
[----:B---3--:R-:W-:-:S13]  /*12ba0*/  ISETP.GE.U32.AND.EX P0, PT, R4, UR9, PT, P0 ;  /* 0x0000000904007c0c */ /* 0x008fda000bf06100 */
[----:B------:R-:W-:Y:S05]  /*12bb0*/  @P0 BRA `(.L_x_547) ;  /* 0x00000004008c0947 */ /* 0x000fea0003800000 */
[----:B------:R-:W-:Y:S01]  /*12bc0*/  I2FP.F32.U32 R0, UR4 ;  /* 0x0000000400007c45 */ /* 0x000fe20008201000 */
[----:B0-----:R-:W-:Y:S01]  /*12bd0*/  ULDC.64 UR16, c[0x0][0x628] ;  /* 0x00018a0000107ab9 */ /* 0x001fe20000000a00 */
        /* <DEDUP_REMOVED lines=24> */
.L_x_548:
        /* <DEDUP_REMOVED lines=24> */
[----:B------:R-:W-:Y:S01]  /*12ee0*/  UMOV UR19, 0x1 ;  /* 0x0000000100137882 */ /* 0x000fe20000000000 */
[----:B------:R-:W-:Y:S01]  /*12ef0*/  ULDC UR20, c[0x0][0x608] ;  /* 0x0001820000147ab9 */ /* 0x000fe20000000800 */
[----:B------:R-:W-:Y:S01]  /*12f00*/  USHF.L.U32 UR26, UR19, UR23, URZ ;  /* 0x00000017131a7299 */ /* 0x000fe2000800063f */
[----:B------:R-:W-:Y:S01]  /*12f10*/  ISETP.NE.AND.EX P0, PT, RZ, UR9, PT, P0 ;  /* 0x00000009ff007c0c */ /* 0x000fe2000bf05300 */
[----:B------:R-:W-:Y:S02]  /*12f20*/  USHF.R.U64 UR19, UR18, UR20, UR11 ;  /* 0x0000001412137299 */ /* 0x000fe4000800120b */
[----:B------:R-:W-:Y:S02]  /*12f30*/  USHF.R.U32.HI UR11, URZ, UR20, UR11 ;  /* 0x000000143f0b7299 */ /* 0x000fe4000801160b */
[----:B------:R-:W-:-:S02]  /*12f40*/  UIADD3 UR15, -UR15, URZ, URZ ;  /* 0x0000003f0f0f7290 */ /* 0x000fc4000fffe13f */
[----:B------:R-:W-:Y:S01]  /*12f50*/  USHF.R.U64 UR20, UR19, UR23, UR11 ;  /* 0x0000001713147299 */ /* 0x000fe2000800120b */
[----:B------:R-:W-:Y:S01]  /*12f60*/  ULDC UR16, c[0x0][0x144] ;  /* 0x0000510000107ab9 */ /* 0x000fe20000000800 */
[----:B------:R-:W-:Y:S01]  /*12f70*/  ULDC UR6, c[0x0][0x600] ;  /* 0x0001800000067ab9 */ /* 0x000fe20000000800 */
[----:B------:R-:W-:Y:S02]  /*12f80*/  USHF.R.U32.HI UR11, URZ, UR23, UR11 ;  /* 0x000000173f0b7299 */ /* 0x000fe4000801160b */
[----:B------:R-:W-:Y:S02]  /*12f90*/  UIMAD UR23, UR16, UR15, UR4 ;  /* 0x0000000f101772a4 */ /* 0x000fe4000f8e0204 */
[----:B------:R-:W-:Y:S02]  /*12fa0*/  UIADD3 UR22, UR6, -0x1, URZ ;  /* 0xffffffff06167890 */ /* 0x000fe4000fffe03f */
[----:B------:R-:W-:Y:S02]  /*12fb0*/  ULOP3.LUT UR27, URZ, UR13, URZ, 0x33, !UPT ;  /* 0x0000000d3f1b7292 */ /* 0x000fe4000f8e333f */
        /* <DEDUP_REMOVED lines=18> */
.L_x_549:
[----:B------:R-:W-:Y:S01]  /*130e0*/  UISETP.NE.AND UP0, UPT, UR46, URZ, UPT ;  /* 0x0000003f2e00728c */ /* 0x000fe2000bf05270 */
[----:B------:R-:W-:Y:S01]  /*130f0*/  IMAD.MOV.U32 R0, RZ, RZ, 0x1 ;  /* 0x00000001ff007424 */ /* 0x000fe200078e00ff */
[----:B------:R-:W-:Y:S01]  /*13100*/  USHF.R.U64 UR8, UR4, UR24, UR11 ;  /* 0x0000001804087299 */ /* 0x000fe2000800120b */
[----:B------:R-:W-:Y:S01]  /*13110*/  IMAD.U32 R9, RZ, RZ, UR5 ;  /* 0x00000005ff097e24 */ /* 0x000fe2000f8e00ff */
[----:B------:R-:W-:Y:S02]  /*13120*/  ULOP3.LUT UR4, UR19, UR27, URZ, 0xc0, !UPT ;  /* 0x0000001b13047292 */ /* 0x000fe4000f8ec03f */
[----:B------:R-:W-:Y:S02]  /*13130*/  ULOP3.LUT UR18, UR18, UR22, URZ, 0xc0, !UPT ;  /* 0x0000001612127292 */ /* 0x000fe4000f8ec03f */
[----:B------:R-:W-:-:S03]  /*13140*/  UIMAD UR4, UR26, UR8, UR4 ;  /* 0x000000081a0472a4 */ /* 0x000fc6000f8e0204 */
[----:B------:R-:W-:Y:S02]  /*13150*/  @UP0 UIMAD UR23, UR28, UR21, UR7 ;  /* 0x000000151c1702a4 */ /* 0x000fe4000f8e0207 */
[----:B------:R-:W-:-:S03]  /*13160*/  UIADD3 UR7, -UR8, URZ, URZ ;  /* 0x0000003f08077290 */ /* 0x000fc6000fffe13f */
[----:B------:R-:W-:Y:S01]  /*13170*/  ULDC UR8, c[0x0][0x610] ;  /* 0x0001840000087ab9 */ /* 0x000fe20000000800 */
[----:B------:R-:W-:Y:S02]  /*13180*/  UIMAD UR7, UR7, UR25, UR20 ;  /* 0x00000019070772a4 */ /* 0x000fe4000f8e0214 */
[----:B------:R-:W-:Y:S02]  /*13190*/  UIMAD UR4, UR4, UR8, UR23 ;  /* 0x00000008040472a4 */ /* 0x000fe4000f8e0217 */
[----:B------:R-:W-:-:S04]  /*131a0*/  UIMAD UR7, UR7, UR6, UR18 ;  /* 0x00000006070772a4 */ /* 0x000fc8000f8e0212 */
[----:B------:R-:W-:Y:S02]  /*131b0*/  USEL UR6, UR7, UR4, !UP0 ;  /* 0x0000000407067287 */ /* 0x000fe4000c000000 */
[----:B------:R-:W-:-:S04]  /*131c0*/  USEL UR4, UR4, UR7, !UP0 ;  /* 0x0000000704047287 */ /* 0x000fc8000c000000 */
[----:B------:R-:W-:Y:S02]  /*131d0*/  MOV R2, UR6 ;  /* 0x0000000600027c02 */ /* 0x000fe40008000f00 */
[----:B------:R-:W-:-:S07]  /*131e0*/  IMAD.U32 R3, RZ, RZ, UR4 ;  /* 0x00000004ff037e24 */ /* 0x000fce000f8e00ff */
.L_x_547:
[----:B------:R-:W-:-:S08]  /*131f0*/  NOP ;  /* 0x0000000000007918 */ /* 0x000fd00000000000 */
[----:B0-----:R-:W0:-:S00]  /*13200*/  USETMAXREG.DEALLOC.CTAPOOL 0x18 ;  /* 0x00000018000079c8 */ /* 0x001e0000080e0500 */
[----:B------:R-:W-:-:S13]  /*13210*/  ISETP.NE.AND P0, PT, RZ, UR10, PT ;  /* 0x0000000aff007c0c */ /* 0x000fda000bf05270 */
[----:B------:R-:W-:Y:S05]  /*13220*/  @P0 EXIT ;  /* 0x000000000000094d */ /* 0x000fea0003800000 */
[----:B0-----:R-:W-:Y:S01]  /*13230*/  LOP3.LUT P0, RZ, R0, 0xff, RZ, 0xc0, !PT ;  /* 0x000000ff00ff7812 */ /* 0x001fe2000780c0ff */
[----:B------:R-:W-:Y:S02]  /*13240*/  IMAD.MOV.U32 R0, RZ, RZ, 0x1 ;  /* 0x00000001ff007424 */ /* 0x000fe400078e00ff */
[----:B------:R-:W-:-:S10]  /*13250*/  IMAD.MOV.U32 R6, RZ, RZ, RZ ;  /* 0x000000ffff067224 */ /* 0x000fd400078e00ff */
[----:B------:R-:W-:Y:S05]  /*13260*/  @!P0 BRA `(.L_x_550) ;  /* 0x0000000c00648947 */ /* 0x000fea0003800000 */
[----:B------:R-:W0:Y:S01]  /*13270*/  S2R R4, SR_TID.X ;  /* 0x0000000000047919 */ /* 0x000e220000002100 */
[----:B------:R-:W-:Y:S01]  /*13280*/  ULDC UR4, c[0x0][0x28c] ;  /* 0x0000a30000047ab9 */ /* 0x000fe20000000800 */
[----:B------:R-:W-:Y:S01]  /*13290*/  ULDC UR6, c[0x0][0x658] ;  /* 0x0001960000067ab9 */ /* 0x000fe20000000800 */
[----:B------:R-:W-:Y:S01]  /*132a0*/  UIADD3 UR10, UR4, 0x3f, URZ ;  /* 0x0000003f040a7890 */ /* 0x000fe2000fffe03f */
[----:B------:R-:W-:Y:S01]  /*132b0*/  BSSY B0, `(.L_x_550) ;  /* 0x00000d4000007945 */ /* 0x000fe20003800000 */
[----:B------:R-:W-:Y:S01]  /*132c0*/  UMOV UR7, 0xffffffff ;  /* 0xffffffff00077882 */ /* 0x000fe20000000000 */
[----:B------:R-:W-:Y:S01]  /*132d0*/  ULDC UR5, c[0x0][0x600] ;  /* 0x0001800000057ab9 */ /* 0x000fe20000000800 */
[----:B------:R-:W-:Y:S01]  /*132e0*/  UMOV UR9, 0x1 ;  /* 0x0000000100097882 */ /* 0x000fe20000000000 */
[----:B------:R-:W-:Y:S01]  /*132f0*/  USHF.L.U32 UR7, UR7, UR6, URZ ;  /* 0x0000000607077299 */ /* 0x000fe2000800063f */
[----:B------:R-:W-:Y:S01]  /*13300*/  MOV R8, 0x1 ;  /* 0x0000000100087802 */ /* 0x000fe20000000f00 */
[----:B------:R-:W-:Y:S01]  /*13310*/  UIADD3 UR4, UR5, -0x1, URZ ;  /* 0xffffffff05047890 */ /* 0x000fe2000fffe03f */
[----:B------:R-:W-:Y:S01]  /*13320*/  IMAD.MOV.U32 R0, RZ, RZ, 0x1 ;  /* 0x00000001ff007424 */ /* 0x000fe200078e00ff */
[----:B------:R-:W-:Y:S01]  /*13330*/  USHF.R.S32.HI UR11, URZ, 0x1f, UR10 ;  /* 0x0000001f3f0b7899 */ /* 0x000fe2000801140a */
[----:B------:R-:W-:Y:S01]  /*13340*/  IMAD.MOV.U32 R6, RZ, RZ, RZ ;  /* 0x000000ffff067224 */ /* 0x000fe200078e00ff */
[----:B------:R-:W-:Y:S01]  /*13350*/  ULDC UR8, c[0x0][0xc] ;  /* 0x0000030000087ab9 */ /* 0x000fe20000000800 */
[----:B------:R-:W-:-:S02]  /*13360*/  USHF.L.U32 UR5, UR9, UR6, URZ ;  /* 0x0000000609057299 */ /* 0x000fc4000800063f */
[----:B------:R-:W-:Y:S01]  /*13370*/  ULEA.HI UR11, UR11, UR10, URZ, 0x6 ;  /* 0x0000000a0b0b7291 */ /* 0x000fe2000f8f303f */
[----:B------:R-:W-:Y:S01]  /*13380*/  ULDC UR9, c[0x0][0x10] ;  /* 0x0000040000097ab9 */ /* 0x000fe20000000800 */
[----:B------:R-:W-:Y:S02]  /*13390*/  ULOP3.LUT UR6, URZ, UR7, URZ, 0x33, !UPT ;  /* 0x000000073f067292 */ /* 0x000fe4000f8e333f */
[----:B------:R-:W-:Y:S01]  /*133a0*/  UIMAD.WIDE.U32 UR8, UR8, UR9, URZ ;  /* 0x00000009080872a5 */ /* 0x000fe2000f8e003f */
[----:B------:R-:W-:Y:S01]  /*133b0*/  ULDC UR7, c[0x0][0x14] ;  /* 0x0000050000077ab9 */ /* 0x000fe20000000800 */
[----:B------:R-:W-:Y:S02]  /*133c0*/  USHF.R.S32.HI UR18, URZ, 0x6, UR11 ;  /* 0x000000063f127899 */ /* 0x000fe4000801140b */
[----:B------:R-:W-:Y:S02]  /*133d0*/  UIMAD.WIDE.U32 UR20, UR8, UR7, URZ ;  /* 0x00000007081472a5 */ /* 0x000fe4000f8e003f */
[----:B------:R-:W-:-:S02]  /*133e0*/  UIMAD UR13, UR9, UR7, URZ ;  /* 0x00000007090d72a4 */ /* 0x000fc4000f8e023f */
[----:B------:R-:W-:Y:S01]  /*133f0*/  ULOP3.LUT UR24, UR40, 0x2, URZ, 0xfc, !UPT ;  /* 0x0000000228187892 */ /* 0x000fe2000f8efc3f */
[C---:B0-----:R-:W-:Y:S01]  /*13400*/  LOP3.LUT P2, RZ, R4.reuse, 0x7f, RZ, 0xc0, !PT ;  /* 0x0000007f04ff7812 */ /* 0x041fe2000784c0ff */
[----:B------:R-:W-:Y:S01]  /*13410*/  UIADD3 UR13, UR21, UR13, URZ ;  /* 0x0000000d150d7290 */ /* 0x000fe2000fffe03f */
[----:B------:R-:W-:Y:S01]  /*13420*/  LOP3.LUT P0, RZ, R4, 0x1f, RZ, 0xc0, !PT ;  /* 0x0000001f04ff7812 */ /* 0x000fe2000780c0ff */
[----:B------:R-:W-:Y:S01]  /*13430*/  UIADD3 UR25, UR18, 0x1, URZ ;  /* 0x0000000112197890 */ /* 0x000fe2000fffe03f */
[----:B------:R-:W-:Y:S02]  /*13440*/  ULDC.64 UR22, c[0x0][0x198] ;  /* 0x0000660000167ab9 */ /* 0x000fe40000000a00 */
[----:B------:R-:W-:-:S13]  /*13450*/  PLOP3.LUT P0, PT, P0, P2, PT, 0x8a, 0x0 ;  /* 0x000000000000781c */ /* 0x000fda0000705172 */
.L_x_562:
[----:B------:R-:W-:-:S03]  /*13460*/  UMOV UR7, 0xffffffff ;  /* 0xffffffff00077882 */ /* 0x000fc60000000000 */
[----:B------:R-:W-:Y:S05]  /*13470*/  BRA.DIV UR7, `(.L_x_551) ;  /* 0x0000001207387947 */ /* 0x000fea000b800000 */
[----:B------:R-:W-:-:S13]  /*13480*/  ELECT P6, URZ, PT ;  /* 0x00000000003f782f */ /* 0x000fda00038c0000 */
.L_x_576:
[----:B------:R-:W0:Y:S01]  /*13490*/  LDC R4, c[0x0][0x28c] ;  /* 0x0000a300ff047b82 */ /* 0x000e220000000800 */
[----:B------:R-:W-:Y:S01]  /*134a0*/  BSSY B1, `(.L_x_552) ;  /* 0x0000035000017945 */ /* 0x000fe20003800000 */
[----:B0-----:R-:W-:-:S13]  /*134b0*/  ISETP.LT.OR P6, PT, R4, 0x1, !P6 ;  /* 0x000000010400780c */ /* 0x001fda00077c1670 */
[----:B------:R-:W-:Y:S05]  /*134c0*/  @P6 BRA `(.L_x_553) ;  /* 0x0000000000c86947 */ /* 0x000fea0003800000 */
[----:B------:R-:W-:Y:S01]  /*134d0*/  SHF.L.U32 R11, R3, 0x8, RZ ;  /* 0x00000008030b7819 */ /* 0x000fe200000006ff */
[----:B------:R-:W-:Y:S01]  /*134e0*/  IMAD.SHL.U32 R2, R2, 0x100, RZ ;  /* 0x0000010002027824 */ /* 0x000fe200078e00ff */
[----:B------:R-:W-:Y:S01]  /*134f0*/  MOV R4, R6 ;  /* 0x0000000600047202 */ /* 0x000fe20000000f00 */
[----:B------:R-:W-:Y:S02]  /*13500*/  IMAD.MOV.U32 R12, RZ, RZ, RZ ;  /* 0x000000ffff0c7224 */ /* 0x000fe400078e00ff */
[----:B------:R-:W-:Y:S02]  /*13510*/  IMAD.U32 R14, RZ, RZ, UR25 ;  /* 0x00000019ff0e7e24 */ /* 0x000fe4000f8e00ff */
[----:B------:R-:W-:-:S07]  /*13520*/  IMAD.MOV.U32 R3, RZ, RZ, R0 ;  /* 0x000000ffff037224 */ /* 0x000fce00078e0000 */
.L_x_557:
[----:B------:R-:W0:Y:S01]  /*13530*/  S2R R10, SR_CgaCtaId ;  /* 0x00000000000a7919 */ /* 0x000e220000008800 */
[----:B------:R-:W-:Y:S01]  /*13540*/  MOV R5, 0x400 ;  /* 0x0000040000057802 */ /* 0x000fe20000000f00 */
[----:B------:R-:W1:Y:S03]  /*13550*/  @!P2 LDC R7, c[0x0][0x500] ;  /* 0x00014000ff07ab82 */ /* 0x000e660000000800 */
[----:B0-----:R-:W-:Y:S02]  /*13560*/  LEA R13, R10, R5, 0x18 ;  /* 0x000000050a0d7211 */ /* 0x001fe400078ec0ff */
[----:B------:R-:W-:-:S03]  /*13570*/  SHF.L.U32 R5, R3, 0x1f, RZ ;  /* 0x0000001f03057819 */ /* 0x000fc600000006ff */
[----:B------:R-:W-:-:S04]  /*13580*/  IMAD R10, R4, 0x8, R13 ;  /* 0x00000008040a7824 */ /* 0x000fc800078e020d */
[----:B------:R-:W0:Y:S02]  /*13590*/  SYNCS.PHASECHK.TRANS64.TRYWAIT P1, [R10+URZ+0x38], R5 ;  /* 0x000038050a0075a7 */ /* 0x000e24000802017f */
[----:B01----:R-:W-:Y:S05]  /*135a0*/  @!P1 BRA `(.L_x_554) ;  /* 0x00000010000c9947 */ /* 0x003fea0003800000 */
.L_x_577:
[----:B------:R-:W-:Y:S01]  /*135b0*/  UPRMT UR7, UR24, 0x9910, URZ ;  /* 0x0000991018077896 */ /* 0x000fe2000800003f */
[----:B------:R1:W-:Y:S03]  /*135c0*/  @!P2 SYNCS.ARRIVE.TRANS64 RZ, [R10+URZ], R7 ;  /* 0x000000070affa9a7 */ /* 0x0003e6000800003f */
[----:B------:R-:W-:-:S06]  /*135d0*/  UISETP.NE.AND UP0, UPT, UR7, 0x2, UPT ;  /* 0x000000020700788c */ /* 0x000fcc000bf05270 */
[----:B------:R-:W-:-:S13]  /*135e0*/  PLOP3.LUT P1, PT, PT, PT, UP0, 0x80, 0x0 ;  /* 0x000000000000781c */ /* 0x000fda0003f2f008 */
[----:B-1----:R-:W-:Y:S05]  /*135f0*/  @P1 BRA `(.L_x_555) ;  /* 0x0000000000041947 */ /* 0x002fea0003800000 */
[----:B------:R-:W-:Y:S01]  /*13600*/  BPT.TRAP 0x1 ;  /* 0x000000040000795c */ /* 0x000fe20000300000 */
.L_x_555:
[----:B------:R-:W-:Y:S05]  /*13610*/  @P0 BRA `(.L_x_556) ;  /* 0x0000000000040947 */ /* 0x000fea0003800000 */
[----:B------:R-:W-:Y:S01]  /*13620*/  BPT.TRAP 0x1 ;  /* 0x000000040000795c */ /* 0x000fe20000300000 */
.L_x_556:
[----:B------:R-:W-:Y:S01]  /*13630*/  IMAD R13, R4, 0x4000, R13 ;  /* 0x00004000040d7824 */ /* 0x000fe200078e020d */
[----:B------:R-:W-:Y:S01]  /*13640*/  R2UR UR9, R10 ;  /* 0x000000000a0972ca */ /* 0x000fe200000e0000 */
[----:B------:R-:W-:Y:S01]  /*13650*/  UIADD3 UR14, UP0, UR22, 0xf0, URZ ;  /* 0x000000f0160e7890 */ /* 0x000fe2000ff1e03f */
[----:B------:R-:W-:Y:S01]  /*13660*/  R2UR UR11, R11 ;  /* 0x000000000b0b72ca */ /* 0x000fe200000e0000 */
[----:B------:R-:W-:Y:S01]  /*13670*/  UIADD3 UR26, UP1, UR22, 0x1f0, URZ ;  /* 0x000001f0161a7890 */ /* 0x000fe2000ff3e03f */
[----:B------:R-:W-:Y:S01]  /*13680*/  R2UR UR7, R13 ;  /* 0x000000000d0772ca */ /* 0x000fe200000e0000 */
[----:B------:R-:W-:Y:S01]  /*13690*/  UIADD3.X UR15, URZ, UR23, URZ, UP0, !UPT ;  /* 0x000000173f0f7290 */ /* 0x000fe200087fe43f */
[----:B------:R-:W-:Y:S01]  /*136a0*/  R2UR UR10, R12 ;  /* 0x000000000c0a72ca */ /* 0x000fe200000e0000 */
[----:B------:R-:W-:Y:S01]  /*136b0*/  VIADD R4, R4, 0x1 ;  /* 0x0000000104047836 */ /* 0x000fe20000000000 */
[----:B------:R-:W-:Y:S01]  /*136c0*/  R2UR UR12, R9 ;  /* 0x00000000090c72ca */ /* 0x000fe200000e0000 */
[----:B------:R-:W-:Y:S01]  /*136d0*/  UIADD3.X UR27, URZ, UR23, URZ, UP1, !UPT ;  /* 0x000000173f1b7290 */ /* 0x000fe20008ffe43f */
[----:B------:R-:W-:Y:S01]  /*136e0*/  IADD3 R14, R14, -0x1, RZ ;  /* 0xffffffff0e0e7810 */ /* 0x000fe20007ffe0ff */
[----:B------:R-:W-:Y:S01]  /*136f0*/  UMOV UR16, 0x0 ;  /* 0x0000000000107882 */ /* 0x000fe20000000000 */
[----:B------:R-:W-:Y:S01]  /*13700*/  R2UR UR19, R2 ;  /* 0x00000000021372ca */ /* 0x000fe200000e0000 */
[----:B------:R-:W-:Y:S01]  /*13710*/  UMOV UR17, 0x10000000 ;  /* 0x1000000000117882 */ /* 0x000fe20000000000 */
[----:B------:R-:W-:Y:S01]  /*13720*/  ISETP.GT.AND P3, PT, R14, 0x1, PT ;  /* 0x000000010e00780c */ /* 0x000fe20003f64270 */
[----:B------:R-:W-:Y:S01]  /*13730*/  VIADD R12, R12, 0x40 ;  /* 0x000000400c0c7836 */ /* 0x000fe20000000000 */
[----:B------:R-:W-:Y:S01]  /*13740*/  ISETP.NE.AND P1, PT, R4, 0x7, PT ;  /* 0x000000070400780c */ /* 0x000fe20003f25270 */
[----:B------:R-:W-:-:S02]  /*13750*/  UIADD3 UR8, UR7, 0x180, URZ ;  /* 0x0000018007087890 */ /* 0x000fc4000fffe03f */
[----:B------:R-:W-:Y:S01]  /*13760*/  UIADD3 UR7, UR7, 0x1c180, URZ ;  /* 0x0001c18007077890 */ /* 0x000fe2000fffe03f */
[----:B0-----:R-:W-:Y:S02]  /*13770*/  SEL R10, RZ, 0x1, P1 ;  /* 0x00000001ff0a7807 */ /* 0x001fe40000800000 */
[----:B------:R-:W-:Y:S02]  /*13780*/  SEL R4, R4, RZ, P1 ;  /* 0x000000ff04047207 */ /* 0x000fe40000800000 */
[----:B------:R-:W-:Y:S02]  /*13790*/  LOP3.LUT R3, R3, R10, RZ, 0x3c, !PT ;  /* 0x0000000a03037212 */ /* 0x000fe400078e3cff */
[----:B------:R0:W-:Y:S02]  /*137a0*/  UTMALDG.3D [UR8], [UR14], desc[UR16] ;  /* 0x000010080e0075b4 */ /* 0x0001e40008011000 */
[----:B0-----:R-:W-:Y:S01]  /*137b0*/  UMOV UR8, UR7 ;  /* 0x0000000700087c82 */ /* 0x001fe20008000000 */
[----:B------:R-:W-:-:S02]  /*137c0*/  UMOV UR11, UR19 ;  /* 0x00000013000b7c82 */ /* 0x000fc40008000000 */
[----:B------:R0:W-:Y:S02]  /*137d0*/  UTMALDG.3D [UR8], [UR26], desc[UR16] ;  /* 0x000010081a0075b4 */ /* 0x0001e40008011000 */
[----:B0-----:R-:W-:Y:S05]  /*137e0*/  @P3 BRA `(.L_x_557) ;  /* 0xfffffffc00503947 */ /* 0x001fea000383ffff */
.L_x_553:
[----:B------:R-:W-:Y:S05]  /*137f0*/  BSYNC B1 ;  /* 0x0000000000017941 */ /* 0x000fea0003800000 */
.L_x_552:
[----:B------:R-:W2:Y:S01]  /*13800*/  LDL.LU R15, [R1+0x200] ;  /* 0x00020000010f7983 */ /* 0x000ea20000300800 */
[----:B------:R-:W-:Y:S01]  /*13810*/  LOP3.LUT P3, RZ, R8, 0xff, RZ, 0xc0, !PT ;  /* 0x000000ff08ff7812 */ /* 0x000fe2000786c0ff */
[----:B------:R-:W-:Y:S01]  /*13820*/  VIADD R6, R6, UR18 ;  /* 0x0000001206067c36 */ /* 0x000fe20008000000 */
[----:B------:R-:W-:Y:S01]  /*13830*/  ULDC.64 UR8, c[0x0][0x650] ;  /* 0x0001940000087ab9 */ /* 0x000fe20000000a00 */
[----:B------:R-:W3:Y:S01]  /*13840*/  LDL.LU R13, [R1+0x204] ;  /* 0x00020400010d7983 */ /* 0x000ee20000300800 */
[----:B------:R-:W-:Y:S01]  /*13850*/  UISETP.GE.U32.AND UP0, UPT, UR18, 0x7, UPT ;  /* 0x000000071200788c */ /* 0x000fe2000bf06070 */
[C---:B------:R-:W-:Y:S01]  /*13860*/  IMAD.WIDE.U32 R2, R6.reuse, 0x24924925, RZ ;  /* 0x2492492506027825 */ /* 0x040fe200078e00ff */
[C---:B------:R-:W-:Y:S01]  /*13870*/  ISETP.GT.U32.AND P1, PT, R6.reuse, 0x6, PT ;  /* 0x000000060600780c */ /* 0x040fe20003f24070 */
[----:B------:R-:W-:Y:S01]  /*13880*/  BSSY B1, `(.L_x_558) ;  /* 0x0000074000017945 */ /* 0x000fe20003800000 */
[----:B------:R-:W-:Y:S01]  /*13890*/  PRMT R8, RZ, 0x7610, R8 ;  /* 0x00007610ff087816 */ /* 0x000fe20000000008 */
[----:B------:R-:W-:-:S02]  /*138a0*/  IMAD.IADD R2, R6, 0x1, -R3 ;  /* 0x0000000106027824 */ /* 0x000fc400078e0a03 */
[----:B------:R-:W-:Y:S02]  /*138b0*/  IMAD.MOV.U32 R9, RZ, RZ, -0x1 ;  /* 0xffffffffff097424 */ /* 0x000fe400078e00ff */
[----:B------:R-:W0:Y:S01]  /*138c0*/  @P3 S2R R4, SR_CgaCtaId ;  /* 0x0000000000043919 */ /* 0x000e220000008800 */
[----:B------:R-:W-:Y:S02]  /*138d0*/  LEA.HI R2, R2, R3, RZ, 0x1f ;  /* 0x0000000302027211 */ /* 0x000fe400078ff8ff */
[----:B------:R-:W-:-:S04]  /*138e0*/  @P3 MOV R3, 0x400 ;  /* 0x0000040000033802 */ /* 0x000fc80000000f00 */
[----:B0-----:R-:W-:Y:S02]  /*138f0*/  @P3 LEA R3, R4, R3, 0x18 ;  /* 0x0000000304033211 */ /* 0x001fe400078ec0ff */
[----:B------:R-:W-:Y:S02]  /*13900*/  MOV R4, UR18 ;  /* 0x0000001200047c02 */ /* 0x000fe40008000f00 */
[----:B------:R0:W-:Y:S01]  /*13910*/  @P3 SYNCS.ARRIVE.TRANS64.A1T0 RZ, [R3+URZ+0x88], RZ ;  /* 0x000088ff03ff39a7 */ /* 0x0001e2000810003f */
[----:B------:R-:W-:Y:S02]  /*13920*/  PLOP3.LUT P3, PT, PT, PT, UP0, 0x80, 0x0 ;  /* 0x000000000000781c */ /* 0x000fe40003f6f008 */
[----:B------:R-:W-:Y:S02]  /*13930*/  ISETP.LT.U32.AND P1, PT, R4, 0x7, P1 ;  /* 0x000000070400780c */ /* 0x000fe40000f21070 */
[----:B------:R-:W-:Y:S02]  /*13940*/  PRMT R4, RZ, 0x7610, R4 ;  /* 0x00007610ff047816 */ /* 0x000fe40000000004 */
[----:B0-----:R-:W-:-:S04]  /*13950*/  SEL R3, RZ, 0x1, !P1 ;  /* 0x00000001ff037807 */ /* 0x001fc80004800000 */
[----:B------:R-:W-:Y:S02]  /*13960*/  LOP3.LUT R0, R0, R3, RZ, 0x3c, !PT ;  /* 0x0000000300007212 */ /* 0x000fe400078e3cff */
[----:B------:R-:W-:Y:S01]  /*13970*/  SHF.R.U32.HI R3, RZ, 0x2, R2 ;  /* 0x00000002ff037819 */ /* 0x000fe20000011602 */
[----:B------:R-:W-:-:S03]  /*13980*/  IMAD.MOV.U32 R2, RZ, RZ, -0x1 ;  /* 0xffffffffff027424 */ /* 0x000fc600078e00ff */
[----:B------:R-:W-:Y:S01]  /*13990*/  @P3 LOP3.LUT R0, R0, 0x1, R3, 0x78, !PT ;  /* 0x0000000100003812 */ /* 0x000fe200078e7803 */
[----:B------:R-:W-:Y:S02]  /*139a0*/  IMAD R6, R3, -0x7, R6 ;  /* 0xfffffff903067824 */ /* 0x000fe400078e0206 */
[----:B------:R-:W-:Y:S01]  /*139b0*/  IMAD.MOV.U32 R3, RZ, RZ, -0x1 ;  /* 0xffffffffff037424 */ /* 0x000fe200078e00ff */
[----:B---3--:R-:W-:-:S04]  /*139c0*/  IADD3 R13, P1, R13, UR20, RZ ;  /* 0x000000140d0d7c10 */ /* 0x008fc8000ff3e0ff */
[----:B--2---:R-:W-:Y:S01]  /*139d0*/  IADD3.X R15, R15, UR13, RZ, P1, !PT ;  /* 0x0000000d0f0f7c10 */ /* 0x004fe20008ffe4ff */
[----:B------:R0:W-:Y:S01]  /*139e0*/  STL [R1+0x204], R13 ;  /* 0x0002040d01007387 */ /* 0x0001e20000100800 */
[----:B------:R-:W-:-:S03]  /*139f0*/  ISETP.GE.U32.AND P1, PT, R13, UR8, PT ;  /* 0x000000080d007c0c */ /* 0x000fc6000bf26070 */
[----:B------:R0:W-:Y:S01]  /*13a00*/  STL [R1+0x200], R15 ;  /* 0x0002000f01007387 */ /* 0x0001e20000100800 */
[----:B------:R-:W-:-:S13]  /*13a10*/  ISETP.GE.U32.AND.EX P1, PT, R15, UR9, PT, P1 ;  /* 0x000000090f007c0c */ /* 0x000fda000bf26110 */
[----:B0-----:R-:W-:Y:S05]  /*13a20*/  @P1 BRA `(.L_x_559) ;  /* 0x0000000400641947 */ /* 0x001fea0003800000 */
[----:B------:R-:W0:Y:S01]  /*13a30*/  S2R R7, SR_CTAID.X ;  /* 0x0000000000077919 */ /* 0x000e220000002500 */
[----:B------:R-:W-:Y:S01]  /*13a40*/  ULDC UR7, c[0x0][0x150] ;  /* 0x0000540000077ab9 */ /* 0x000fe20000000800 */
[----:B------:R-:W1:Y:S01]  /*13a50*/  LDC R4, c[0x0][0x144] ;  /* 0x00005100ff047b82 */ /* 0x000e620000000800 */
[----:B------:R-:W-:Y:S01]  /*13a60*/  UISETP.NE.AND UP0, UPT, UR46, URZ, UPT ;  /* 0x0000003f2e00728c */ /* 0x000fe2000bf05270 */
[----:B------:R-:W2:Y:S01]  /*13a70*/  S2R R5, SR_CTAID.Y ;  /* 0x0000000000057919 */ /* 0x000ea20000002600 */
[----:B------:R-:W-:Y:S01]  /*13a80*/  ULDC.64 UR8, c[0x0][0x628] ;  /* 0x00018a0000087ab9 */ /* 0x000fe20000000a00 */
[----:B------:R-:W-:-:S03]  /*13a90*/  ULDC UR10, c[0x0][0x630] ;  /* 0x00018c00000a7ab9 */ /* 0x000fc60000000800 */
[----:B------:R-:W-:Y:S01]  /*13aa0*/  PLOP3.LUT P1, PT, PT, PT, UP0, 0x80, 0x0 ;  /* 0x000000000000781c */ /* 0x000fe20003f2f008 */
[----:B------:R-:W3:Y:S01]  /*13ab0*/  LDC R10, c[0x0][0x148] ;  /* 0x00005200ff0a7b82 */ /* 0x000ee20000000800 */
[----:B0-----:R-:W-:Y:S02]  /*13ac0*/  I2FP.F32.U32 R2, R7 ;  /* 0x0000000700027245 */ /* 0x001fe40000201000 */
[----:B--2---:R-:W-:-:S03]  /*13ad0*/  I2FP.F32.U32 R3, R5 ;  /* 0x0000000500037245 */ /* 0x004fc60000201000 */
[----:B------:R-:W-:Y:S01]  /*13ae0*/  FMUL R2, R2, UR7 ;  /* 0x0000000702027c20 */ /* 0x000fe20008400000 */
[----:B------:R-:W-:Y:S02]  /*13af0*/  ULDC UR7, c[0x0][0x154] ;  /* 0x0000550000077ab9 */ /* 0x000fe40000000800 */
[----:B------:R-:W-:-:S03]  /*13b00*/  FMUL R9, R3, UR7 ;  /* 0x0000000703097c20 */ /* 0x000fc60008400000 */
[----:B------:R-:W0:Y:S08]  /*13b10*/  F2I.U32.TRUNC.NTZ R2, R2 ;  /* 0x0000000200027305 */ /* 0x000e30000020f000 */
[----:B------:R-:W2:Y:S01]  /*13b20*/  F2I.U32.TRUNC.NTZ R9, R9 ;  /* 0x0000000900097305 */ /* 0x000ea2000020f000 */
[----:B0-----:R-:W-:Y:S01]  /*13b30*/  IADD3 R3, -R2, RZ, RZ ;  /* 0x000000ff02037210 */ /* 0x001fe20007ffe1ff */
[----:B------:R-:W-:-:S04]  /*13b40*/  IMAD.MOV.U32 R2, RZ, RZ, R13 ;  /* 0x000000ffff027224 */ /* 0x000fc800078e000d */
[----:B-1----:R-:W-:Y:S02]  /*13b50*/  IMAD R7, R4, R3, R7 ;  /* 0x0000000304077224 */ /* 0x002fe400078e0207 */
[----:B--2---:R-:W-:-:S04]  /*13b60*/  IMAD.MOV R3, RZ, RZ, -R9 ;  /* 0x000000ffff037224 */ /* 0x004fc800078e0a09 */
[----:B---3--:R-:W-:Y:S01]  /*13b70*/  @P1 IMAD R7, R10, R3, R5 ;  /* 0x000000030a071224 */ /* 0x008fe200078e0205 */
[----:B------:R-:W-:Y:S01]  /*13b80*/  ISETP.NE.U32.AND P1, PT, RZ, UR8, PT ;  /* 0x00000008ff007c0c */ /* 0x000fe2000bf25070 */
[----:B------:R-:W-:-:S03]  /*13b90*/  IMAD.MOV.U32 R3, RZ, RZ, R15 ;  /* 0x000000ffff037224 */ /* 0x000fc600078e000f */
[----:B------:R-:W-:-:S13]  /*13ba0*/  ISETP.NE.AND.EX P1, PT, RZ, UR9, PT, P1 ;  /* 0x00000009ff007c0c */ /* 0x000fda000bf25310 */
[----:B------:R-:W-:Y:S05]  /*13bb0*/  @!P1 BRA `(.L_x_560) ;  /* 0x0000000000289947 */ /* 0x000fea0003800000 */
[----:B------:R-:W-:Y:S02]  /*13bc0*/  ULDC UR7, c[0x0][0x634] ;  /* 0x00018d0000077ab9 */ /* 0x000fe40000000800 */
[----:B------:R-:W-:-:S04]  /*13bd0*/  IADD3 R3, P1, R13, UR7, RZ ;  /* 0x000000070d037c10 */ /* 0x000fc8000ff3e0ff */
[----:B------:R-:W-:-:S05]  /*13be0*/  IADD3.X R9, RZ, R15, RZ, P1, !PT ;  /* 0x0000000fff097210 */ /* 0x000fca0000ffe4ff */
[----:B------:R-:W-:-:S04]  /*13bf0*/  IMAD.WIDE.U32 R4, R9, UR8, RZ ;  /* 0x0000000809047c25 */ /* 0x000fc8000f8e00ff */
[----:B------:R-:W-:-:S04]  /*13c00*/  IMAD.WIDE.U32 R4, P1, R3, UR9, R4 ;  /* 0x0000000903047c25 */ /* 0x000fc8000f820004 */
[----:B------:R-:W-:-:S04]  /*13c10*/  IMAD.WIDE.U32 R2, R3, UR8, RZ ;  /* 0x0000000803027c25 */ /* 0x000fc8000f8e00ff */
[----:B------:R-:W-:Y:S01]  /*13c20*/  IMAD.MOV.U32 R2, RZ, RZ, R5 ;  /* 0x000000ffff027224 */ /* 0x000fe200078e0005 */
[----:B------:R-:W-:Y:S01]  /*13c30*/  IADD3 RZ, P3, R3, R4, RZ ;  /* 0x0000000403ff7210 */ /* 0x000fe20007f7e0ff */
[----:B------:R-:W-:-:S04]  /*13c40*/  IMAD.X R3, RZ, RZ, RZ, P1 ;  /* 0x000000ffff037224 */ /* 0x000fc800008e06ff */
[----:B------:R-:W-:-:S08]  /*13c50*/  IMAD.WIDE.U32.X R2, R9, UR9, R2, P3 ;  /* 0x0000000909027c25 */ /* 0x000fd000098e0402 */
.L_x_560:
[--C-:B------:R-:W-:Y:S01]  /*13c60*/  SHF.R.U64 R9, R2, UR10, R3.reuse ;  /* 0x0000000a02097c19 */ /* 0x100fe20008001203 */
[----:B------:R-:W-:Y:S01]  /*13c70*/  ULDC.64 UR8, c[0x0][0x620] ;  /* 0x0001880000087ab9 */ /* 0x000fe20000000a00 */
[----:B------:R-:W-:Y:S01]  /*13c80*/  SHF.R.U32.HI R2, RZ, UR10, R3 ;  /* 0x0000000aff027c19 */ /* 0x000fe20008011603 */
[----:B------:R-:W-:Y:S01]  /*13c90*/  IMAD.MOV.U32 R3, RZ, RZ, R15 ;  /* 0x000000ffff037224 */ /* 0x000fe200078e000f */
[----:B------:R-:W-:Y:S01]  /*13ca0*/  IADD3 R11, P1, RZ, -R9, RZ ;  /* 0x80000009ff0b7210 */ /* 0x000fe20007f3e0ff */
[----:B------:R-:W-:-:S04]  /*13cb0*/  ULDC UR7, c[0x0][0x618] ;  /* 0x0001860000077ab9 */ /* 0x000fc80000000800 */
[----:B------:R-:W-:-:S04]  /*13cc0*/  IMAD.X R2, RZ, RZ, ~R2, P1 ;  /* 0x000000ffff027224 */ /* 0x000fc800008e0e02 */
[----:B------:R-:W-:-:S04]  /*13cd0*/  IMAD R2, R2, UR8, RZ ;  /* 0x0000000802027c24 */ /* 0x000fc8000f8e02ff */
[----:B------:R-:W-:Y:S01]  /*13ce0*/  IMAD R5, R11, UR9, R2 ;  /* 0x000000090b057c24 */ /* 0x000fe2000f8e0202 */
[----:B------:R-:W-:-:S05]  /*13cf0*/  MOV R2, R13 ;  /* 0x0000000d00027202 */ /* 0x000fca0000000f00 */
[----:B------:R-:W-:Y:S01]  /*13d00*/  IMAD.WIDE.U32 R2, R11, UR8, R2 ;  /* 0x000000080b027c25 */ /* 0x000fe2000f8e0002 */
[----:B------:R-:W-:Y:S02]  /*13d10*/  ULDC.64 UR8, c[0x0][0x640] ;  /* 0x0001900000087ab9 */ /* 0x000fe40000000a00 */
[----:B------:R-:W-:Y:S01]  /*13d20*/  ISETP.NE.U32.AND P1, PT, RZ, UR8, PT ;  /* 0x00000008ff007c0c */ /* 0x000fe2000bf25070 */
[----:B------:R-:W-:-:S03]  /*13d30*/  IMAD.IADD R3, R3, 0x1, R5 ;  /* 0x0000000103037824 */ /* 0x000fc600078e0205 */
[----:B------:R-:W-:Y:S02]  /*13d40*/  ISETP.NE.AND.EX P1, PT, RZ, UR9, PT, P1 ;  /* 0x00000009ff007c0c */ /* 0x000fe4000bf25310 */
[--C-:B------:R-:W-:Y:S02]  /*13d50*/  SHF.R.U64 R10, R2, UR7, R3.reuse ;  /* 0x00000007020a7c19 */ /* 0x100fe40008001203 */
[----:B------:R-:W-:Y:S01]  /*13d60*/  SHF.R.U32.HI R3, RZ, UR7, R3 ;  /* 0x00000007ff037c19 */ /* 0x000fe20008011603 */
[----:B------:R-:W-:-:S03]  /*13d70*/  ULDC UR7, c[0x0][0x608] ;  /* 0x0001820000077ab9 */ /* 0x000fc60000000800 */
[--C-:B------:R-:W-:Y:S02]  /*13d80*/  SHF.R.U64 R12, R10, UR7, R3.reuse ;  /* 0x000000070a0c7c19 */ /* 0x100fe40008001203 */
[----:B------:R-:W-:Y:S01]  /*13d90*/  SHF.R.U32.HI R3, RZ, UR7, R3 ;  /* 0x00000007ff037c19 */ /* 0x000fe20008011603 */
[----:B------:R-:W-:-:S03]  /*13da0*/  ULDC UR7, c[0x0][0x658] ;  /* 0x0001960000077ab9 */ /* 0x000fc60000000800 */
[--C-:B------:R-:W-:Y:S02]  /*13db0*/  SHF.R.U64 R11, R12, UR7, R3.reuse ;  /* 0x000000070c0b7c19 */ /* 0x100fe40008001203 */
[----:B------:R-:W-:-:S03]  /*13dc0*/  SHF.R.U32.HI R13, RZ, UR7, R3 ;  /* 0x00000007ff0d7c19 */ /* 0x000fc60008011603 */
[----:B------:R-:W-:Y:S01]  /*13dd0*/  IMAD.MOV.U32 R2, RZ, RZ, R11 ;  /* 0x000000ffff027224 */ /* 0x000fe200078e000b */
[----:B------:R-:W-:Y:S01]  /*13de0*/  MOV R3, R13 ;  /* 0x0000000d00037202 */ /* 0x000fe20000000f00 */
[----:B------:R-:W-:Y:S06]  /*13df0*/  @!P1 BRA `(.L_x_561) ;  /* 0x0000000000289947 */ /* 0x000fec0003800000 */
[----:B------:R-:W-:Y:S02]  /*13e00*/  ULDC UR7, c[0x0][0x64c] ;  /* 0x0001930000077ab9 */ /* 0x000fe40000000800 */
[----:B------:R-:W-:-:S05]  /*13e10*/  IADD3 R3, P1, R11, UR7, RZ ;  /* 0x000000070b037c10 */ /* 0x000fca000ff3e0ff */
[----:B------:R-:W-:-:S04]  /*13e20*/  IMAD.X R13, RZ, RZ, R13, P1 ;  /* 0x000000ffff0d7224 */ /* 0x000fc800008e060d */
[----:B------:R-:W-:-:S04]  /*13e30*/  IMAD.WIDE.U32 R4, R13, UR8, RZ ;  /* 0x000000080d047c25 */ /* 0x000fc8000f8e00ff */
[----:B------:R-:W-:-:S04]  /*13e40*/  IMAD.WIDE.U32 R4, P1, R3, UR9, R4 ;  /* 0x0000000903047c25 */ /* 0x000fc8000f820004 */
[----:B------:R-:W-:-:S04]  /*13e50*/  IMAD.WIDE.U32 R2, R3, UR8, RZ ;  /* 0x0000000803027c25 */ /* 0x000fc8000f8e00ff */
[----:B------:R-:W-:Y:S01]  /*13e60*/  IMAD.MOV.U32 R2, RZ, RZ, R5 ;  /* 0x000000ffff027224 */ /* 0x000fe200078e0005 */
[----:B------:R-:W-:Y:S01]  /*13e70*/  IADD3 RZ, P3, R3, R4, RZ ;  /* 0x0000000403ff7210 */ /* 0x000fe20007f7e0ff */
[----:B------:R-:W-:-:S04]  /*13e80*/  IMAD.X R3, RZ, RZ, RZ, P1 ;  /* 0x000000ffff037224 */ /* 0x000fc800008e06ff */
[----:B------:R-:W-:-:S08]  /*13e90*/  IMAD.WIDE.U32.X R2, R13, UR9, R2, P3 ;  /* 0x000000090d027c25 */ /* 0x000fd000098e0402 */
.L_x_561:
[----:B------:R-:W-:Y:S01]  /*13ea0*/  ULDC UR7, c[0x0][0x648] ;  /* 0x0001920000077ab9 */ /* 0x000fe20000000800 */
[----:B------:R-:W-:Y:S01]  /*13eb0*/  LOP3.LUT R12, R12, UR6, RZ, 0xc0, !PT ;  /* 0x000000060c0c7c12 */ /* 0x000fe2000f8ec0ff */
[----:B------:R-:W-:Y:S01]  /*13ec0*/  UISETP.NE.AND UP0, UPT, UR46, URZ, UPT ;  /* 0x0000003f2e00728c */ /* 0x000fe2000bf05270 */
[----:B------:R-:W-:Y:S01]  /*13ed0*/  SHF.R.U64 R3, R2, UR7, R3 ;  /* 0x0000000702037c19 */ /* 0x000fe20008001203 */
[----:B------:R-:W-:Y:S01]  /*13ee0*/  ULDC UR7, c[0x0][0x638] ;  /* 0x00018e0000077ab9 */ /* 0x000fe20000000800 */
[----:B------:R-:W-:Y:S02]  /*13ef0*/  LOP3.LUT R4, R10, UR4, RZ, 0xc0, !PT ;  /* 0x000000040a047c12 */ /* 0x000fe4000f8ec0ff */
[C---:B------:R-:W-:Y:S01]  /*13f00*/  IADD3 R2, -R3.reuse, RZ, RZ ;  /* 0x000000ff03027210 */ /* 0x040fe20007ffe1ff */
[----:B------:R-:W-:Y:S01]  /*13f10*/  IMAD R12, R3, UR5, R12 ;  /* 0x00000005030c7c24 */ /* 0x000fe2000f8e020c */
[----:B------:R-:W-:Y:S02]  /*13f20*/  PLOP3.LUT P1, PT, PT, PT, UP0, 0x40, 0x0 ;  /* 0x000000000000781c */ /* 0x000fe40003f2e808 */
[----:B------:R-:W-:Y:S01]  /*13f30*/  PLOP3.LUT P3, PT, PT, PT, UP0, 0x40, 0x0 ;  /* 0x000000000000781c */ /* 0x000fe20003f6e808 */
[----:B------:R-:W-:Y:S01]  /*13f40*/  IMAD R11, R2, UR7, R11 ;  /* 0x00000007020b7c24 */ /* 0x000fe2000f8e020b */
[----:B------:R-:W-:-:S02]  /*13f50*/  ULDC UR7, c[0x0][0x610] ;  /* 0x0001840000077ab9 */ /* 0x000fc40000000800 */
[----:B------:R-:W-:Y:S01]  /*13f60*/  IMAD R7, R12, UR7, R7 ;  /* 0x000000070c077c24 */ /* 0x000fe2000f8e0207 */
[----:B------:R-:W-:Y:S02]  /*13f70*/  ULDC UR7, c[0x0][0x600] ;  /* 0x0001800000077ab9 */ /* 0x000fe40000000800 */
[----:B------:R-:W-:-:S05]  /*13f80*/  IMAD R4, R11, UR7, R4 ;  /* 0x000000070b047c24 */ /* 0x000fca000f8e0204 */
[----:B------:R-:W-:Y:S02]  /*13f90*/  SEL R2, R4, R7, P1 ;  /* 0x0000000704027207 */ /* 0x000fe40000800000 */
[----:B------:R-:W-:Y:S01]  /*13fa0*/  SEL R3, R7, R4, P3 ;  /* 0x0000000407037207 */ /* 0x000fe20001800000 */
[----:B------:R-:W-:-:S07]  /*13fb0*/  IMAD.MOV.U32 R4, RZ, RZ, 0x1 ;  /* 0x00000001ff047424 */ /* 0x000fce00078e00ff */
.L_x_559:
[----:B------:R-:W-:Y:S05]  /*13fc0*/  BSYNC B1 ;  /* 0x0000000000017941 */ /* 0x000fea0003800000 */
.L_x_558:
[----:B------:R-:W-:-:S13]  /*13fd0*/  LOP3.LUT P1, RZ, R4, 0xff, RZ, 0xc0, !PT ;  /* 0x000000ff04ff7812 */ /* 0x000fda000782c0ff */
[----:B------:R-:W-:Y:S05]  /*13fe0*/  @P1 BRA `(.L_x_562) ;  /* 0xfffffff4001c1947 */ /* 0x000fea000383ffff */
[----:B------:R-:W-:Y:S05]  /*13ff0*/  BSYNC B0 ;  /* 0x0000000000007941 */ /* 0x000fea0003800000 */
.L_x_550:
[----:B------:R-:W-:-:S03]  /*14000*/  UMOV UR7, 0xffffffff ;  /* 0xffffffff00077882 */ /* 0x000fc60000000000 */
[----:B------:R-:W-:Y:S05]  /*14010*/  BRA.DIV UR7, `(.L_x_563) ;  /* 0x0000000607847947 */ /* 0x000fea000b800000 */
[----:B------:R-:W-:-:S13]  /*14020*/  ELECT P6, URZ, PT ;  /* 0x00000000003f782f */ /* 0x000fda00038c0000 */
.L_x_580:
[----:B------:R-:W-:Y:S04]  /*14030*/  BSSY B0, `(.L_x_564) ;  /* 0x0000047000007945 */ /* 0x000fe80003800000 */
[----:B------:R-:W-:Y:S05]  /*14040*/  @!P6 BRA `(.L_x_565) ;  /* 0x000000040014e947 */ /* 0x000fea0003800000 */
[----:B------:R-:W-:-:S04]  /*14050*/  ULOP3.LUT UR7, UR40, 0x2, URZ, 0xfc, !UPT ;  /* 0x0000000228077892 */ /* 0x000fc8000f8efc3f */
[----:B------:R-:W-:-:S06]  /*14060*/  UISETP.NE.AND UP0, UPT, UR7, 0x3, UPT ;  /* 0x000000030700788c */ /* 0x000fcc000bf05270 */
[----:B------:R-:W-:-:S13]  /*14070*/  PLOP3.LUT P0, PT, PT, PT, UP0, 0x80, 0x0 ;  /* 0x000000000000781c */ /* 0x000fda0003f0f008 */
[----:B------:R-:W-:Y:S05]  /*14080*/  @!P0 BRA `(.L_x_566) ;  /* 0x0000000000048947 */ /* 0x000fea0003800000 */
[----:B------:R-:W-:Y:S01]  /*14090*/  BPT.TRAP 0x1 ;  /* 0x000000040000795c */ /* 0x000fe20000300000 */
.L_x_566:
[----:B------:R-:W0:Y:S01]  /*140a0*/  S2R R3, SR_CgaCtaId ;  /* 0x0000000000037919 */ /* 0x000e220000008800 */
[----:B------:R-:W-:-:S04]  /*140b0*/  MOV R2, 0x400 ;  /* 0x0000040000027802 */ /* 0x000fc80000000f00 */
[----:B0-----:R-:W-:Y:S02]  /*140c0*/  LEA R3, R3, R2, 0x18 ;  /* 0x0000000203037211 */ /* 0x001fe400078ec0ff */
[----:B------:R-:W-:-:S03]  /*140d0*/  SHF.L.U32 R2, R0, 0x1f, RZ ;  /* 0x0000001f00027819 */ /* 0x000fc600000006ff */
[----:B------:R-:W-:-:S04]  /*140e0*/  VIADD R3, R3, 0x38 ;  /* 0x0000003803037836 */ /* 0x000fc80000000000 */
[----:B------:R-:W-:-:S04]  /*140f0*/  IMAD R5, R6, 0x8, R3 ;  /* 0x0000000806057824 */ /* 0x000fc800078e0203 */
[----:B------:R-:W0:Y:S02]  /*14100*/  SYNCS.PHASECHK.TRANS64.TRYWAIT P0, [R5+URZ], R2 ;  /* 0x00000002050075a7 */ /* 0x000e24000800017f */
[----:B0-----:R-:W-:Y:S05]  /*14110*/  @!P0 BRA `(.L_x_567) ;  /* 0x0000000400648947 */ /* 0x001fea0003800000 */
.L_x_581:
[----:B------:R-:W-:-:S04]  /*14120*/  IADD3 R6, R6, 0x1, RZ ;  /* 0x0000000106067810 */ /* 0x000fc80007ffe0ff */
[----:B------:R-:W-:-:S04]  /*14130*/  ISETP.NE.AND P0, PT, R6, 0x7, PT ;  /* 0x000000070600780c */ /* 0x000fc80003f05270 */
[----:B0-----:R-:W-:Y:S02]  /*14140*/  SEL R5, RZ, 0x1, P0 ;  /* 0x00000001ff057807 */ /* 0x001fe40000000000 */
[----:B------:R-:W-:Y:S02]  /*14150*/  SEL R6, R6, RZ, P0 ;  /* 0x000000ff06067207 */ /* 0x000fe40000000000 */
[----:B------:R-:W-:-:S03]  /*14160*/  LOP3.LUT R5, R0, R5, RZ, 0x3c, !PT ;  /* 0x0000000500057212 */ /* 0x000fc600078e3cff */
[----:B------:R-:W-:Y:S01]  /*14170*/  IMAD R7, R6, 0x8, R3 ;  /* 0x0000000806077824 */ /* 0x000fe200078e0203 */
[----:B------:R-:W-:-:S04]  /*14180*/  SHF.L.U32 R0, R5, 0x1f, RZ ;  /* 0x0000001f05007819 */ /* 0x000fc800000006ff */
[----:B------:R-:W0:Y:S02]  /*14190*/  SYNCS.PHASECHK.TRANS64.TRYWAIT P0, [R7+URZ], R0 ;  /* 0x00000000070075a7 */ /* 0x000e24000800017f */
[----:B0-----:R-:W-:Y:S05]  /*141a0*/  @!P0 BRA `(.L_x_568) ;  /* 0x0000000400548947 */ /* 0x001fea0003800000 */
.L_x_582:
[----:B0-----:R-:W-:-:S05]  /*141b0*/  VIADD R0, R6, 0x1 ;  /* 0x0000000106007836 */ /* 0x001fca0000000000 */
[----:B------:R-:W-:-:S04]  /*141c0*/  ISETP.NE.AND P0, PT, R0, 0x7, PT ;  /* 0x000000070000780c */ /* 0x000fc80003f05270 */
[----:B------:R-:W-:Y:S02]  /*141d0*/  SEL R2, RZ, 0x1, P0 ;  /* 0x00000001ff027807 */ /* 0x000fe40000000000 */
[----:B------:R-:W-:Y:S02]  /*141e0*/  SEL R4, R0, RZ, P0 ;  /* 0x000000ff00047207 */ /* 0x000fe40000000000 */
[----:B------:R-:W-:-:S03]  /*141f0*/  LOP3.LUT R5, R5, R2, RZ, 0x3c, !PT ;  /* 0x0000000205057212 */ /* 0x000fc600078e3cff */
[----:B------:R-:W-:Y:S01]  /*14200*/  IMAD R7, R4, 0x8, R3 ;  /* 0x0000000804077824 */ /* 0x000fe200078e0203 */
[----:B------:R-:W-:-:S04]  /*14210*/  SHF.L.U32 R0, R5, 0x1f, RZ ;  /* 0x0000001f05007819 */ /* 0x000fc800000006ff */
[----:B------:R-:W0:Y:S02]  /*14220*/  SYNCS.PHASECHK.TRANS64.TRYWAIT P0, [R7+URZ], R0 ;  /* 0x00000000070075a7 */ /* 0x000e24000800017f */
[----:B0-----:R-:W-:Y:S05]  /*14230*/  @!P0 BRA `(.L_x_569) ;  /* 0x0000000400448947 */ /* 0x001fea0003800000 */
.L_x_583:
[----:B0-----:R-:W-:-:S04]  /*14240*/  IADD3 R0, R4, 0x1, RZ ;  /* 0x0000000104007810 */ /* 0x001fc80007ffe0ff */
        /* <DEDUP_REMOVED lines=8> */
.L_x_584:
        /* <DEDUP_REMOVED lines=9> */
.L_x_585:
        /* <DEDUP_REMOVED lines=9> */
.L_x_586:
[----:B0-----:R-:W-:-:S05]  /*143f0*/  VIADD R0, R4, 0x1 ;  /* 0x0000000104007836 */ /* 0x001fca0000000000 */
[----:B------:R-:W-:-:S04]  /*14400*/  ISETP.NE.AND P0, PT, R0, 0x7, PT ;  /* 0x000000070000780c */ /* 0x000fc80003f05270 */
[----:B------:R-:W-:Y:S02]  /*14410*/  SEL R2, RZ, 0x1, P0 ;  /* 0x00000001ff027807 */ /* 0x000fe40000000000 */
[----:B------:R-:W-:Y:S02]  /*14420*/  SEL R0, R0, RZ, P0 ;  /* 0x000000ff00007207 */ /* 0x000fe40000000000 */
[----:B------:R-:W-:-:S03]  /*14430*/  LOP3.LUT R2, R5, R2, RZ, 0x3c, !PT ;  /* 0x0000000205027212 */ /* 0x000fc600078e3cff */
[----:B------:R-:W-:Y:S01]  /*14440*/  IMAD R3, R0, 0x8, R3 ;  /* 0x0000000800037824 */ /* 0x000fe200078e0203 */
[----:B------:R-:W-:-:S07]  /*14450*/  SHF.L.U32 R0, R2, 0x1f, RZ ;  /* 0x0000001f02007819 */ /* 0x000fce00000006ff */
.L_x_573:
[----:B0-----:R0:W1:Y:S02]  /*14460*/  SYNCS.PHASECHK.TRANS64.TRYWAIT P0, [R3+URZ], R0 ;  /* 0x00000000030075a7 */ /* 0x001064000800017f */
[----:B-1----:R-:W-:Y:S05]  /*14470*/  @!P0 NANOSLEEP.SYNCS 0x989680 ;  /* 0x009896800000895d */ /* 0x002fea0003900000 */
[----:B------:R-:W1:Y:S02]  /*14480*/  @!P0 SYNCS.PHASECHK.TRANS64 P0, [R3+URZ], R0 ;  /* 0x00000000030085a7 */ /* 0x000e64000800007f */
[----:B-1----:R-:W-:Y:S05]  /*14490*/  @!P0 BRA `(.L_x_573) ;  /* 0xfffffffc00f08947 */ /* 0x002fea000383ffff */
.L_x_565:
[----:B------:R-:W-:Y:S05]  /*144a0*/  BSYNC B0 ;  /* 0x0000000000007941 */ /* 0x000fea0003800000 */
.L_x_564:
[----:B------:R-:W-:Y:S05]  /*144b0*/  EXIT ;  /* 0x000000000000794d */ /* 0x000fea0003800000 */
.L_x_17:
[----:B-1----:R1:W3:Y:S02]  /*144c0*/  SYNCS.PHASECHK.TRANS64.TRYWAIT P1, [R3+URZ], R2 ;  /* 0x00000002030075a7 */ /* 0x0022e4000802017f */
[----:B---3--:R-:W-:Y:S05]  /*144d0*/  @!P1 NANOSLEEP.SYNCS 0x989680 ;  /* 0x009896800000995d */ /* 0x008fea0003900000 */
[----:B------:R-:W3:Y:S02]  /*144e0*/  @!P1 SYNCS.PHASECHK.TRANS64 P1, [R3+URZ], R2 ;  /* 0x00000002030095a7 */ /* 0x000ee4000802007f */
[----:B---3--:R-:W-:Y:S05]  /*144f0*/  @!P1 BRA `(.L_x_17) ;  /* 0xfffffffc00f09947 */ /* 0x008fea000383ffff */
[----:B------:R-:W-:Y:S05]  /*14500*/  BRA `(.L_x_16) ;  /* 0xfffffecc00f07947 */ /* 0x000fea000383ffff */
.L_x_22:
[----:B-1----:R1:W2:Y:S02]  /*14510*/  SYNCS.PHASECHK.TRANS64.TRYWAIT P1, [R4+URZ], R5 ;  /* 0x00000005040075a7 */ /* 0x0022a4000802017f */
[----:B--2---:R-:W-:Y:S05]  /*14520*/  @!P1 NANOSLEEP.SYNCS 0x989680 ;  /* 0x009896800000995d */ /* 0x004fea0003900000 */
[----:B------:R-:W2:Y:S02]  /*14530*/  @!P1 SYNCS.PHASECHK.TRANS64 P1, [R4+URZ], R5 ;  /* 0x00000005040095a7 */ /* 0x000ea4000802007f */
[----:B--2---:R-:W-:Y:S05]  /*14540*/  @!P1 BRA `(.L_x_22) ;  /* 0xfffffffc00f09947 */ /* 0x004fea000383ffff */
[----:B------:R-:W-:Y:S05]  /*14550*/  BRA `(.L_x_21) ;  /* 0xfffffee400407947 */ /* 0x000fea000383ffff */
.L_x_551:
[----:B------:R-:W-:Y:S01]  /*14560*/  BSSY B1, `(.L_x_574) ;  /* 0x0000006000017945 */ /* 0x000fe20003800000 */
[----:B------:R-:W-:-:S07]  /*14570*/  MOV R15, 0xffffffff ;  /* 0xffffffff000f7802 */ /* 0x000fce0000000f00 */
[----:B------:R-:W-:Y:S05]  /*14580*/  WARPSYNC.COLLECTIVE R15, `(.L_x_575) ;  /* 0x000000000f0c7348 */ /* 0x000fea0003c00000 */
[----:B------:R-:W-:Y:S02]  /*14590*/  ELECT P6, UR62, PT ;  /* 0x00000000003e782f */ /* 0x000fe400038c0000 */
[----:B------:R-:W-:Y:S01]  /*145a0*/  MOV R14, UR62 ;  /* 0x0000003e000e7c02 */ /* 0x000fe20008000f00 */
[----:B------:R-:W-:Y:S10]  /*145b0*/  ENDCOLLECTIVE ;  /* 0x000000000000791b */ /* 0x000ff40003800000 */
.L_x_575:
[----:B------:R-:W-:Y:S05]  /*145c0*/  BSYNC B1 ;  /* 0x0000000000017941 */ /* 0x000fea0003800000 */
.L_x_574:
[----:B------:R-:W-:Y:S05]  /*145d0*/  BRA `(.L_x_576) ;  /* 0xffffffec00ac7947 */ /* 0x000fea000383ffff */
.L_x_554:
[----:B0-----:R0:W1:Y:S02]  /*145e0*/  SYNCS.PHASECHK.TRANS64.TRYWAIT P1, [R10+URZ+0x38], R5 ;  /* 0x000038050a0075a7 */ /* 0x001064000802017f */
[----:B-1----:R-:W-:Y:S05]  /*145f0*/  @!P1 NANOSLEEP.SYNCS 0x989680 ;  /* 0x009896800000995d */ /* 0x002fea0003900000 */
[----:B------:R-:W1:Y:S02]  /*14600*/  @!P1 SYNCS.PHASECHK.TRANS64 P1, [R10+URZ+0x38], R5 ;  /* 0x000038050a0095a7 */ /* 0x000e64000802007f */
[----:B-1----:R-:W-:Y:S05]  /*14610*/  @!P1 BRA `(.L_x_554) ;  /* 0xfffffffc00f09947 */ /* 0x002fea000383ffff */
[----:B------:R-:W-:Y:S05]  /*14620*/  BRA `(.L_x_577) ;  /* 0xffffffec00e07947 */ /* 0x000fea000383ffff */
.L_x_563:
[----:B------:R-:W-:Y:S01]  /*14630*/  BSSY B0, `(.L_x_578) ;  /* 0x0000006000007945 */ /* 0x000fe20003800000 */
[----:B------:R-:W-:-:S07]  /*14640*/  IMAD.MOV.U32 R15, RZ, RZ, -0x1 ;  /* 0xffffffffff0f7424 */ /* 0x000fce00078e00ff */
[----:B------:R-:W-:Y:S05]  /*14650*/  WARPSYNC.COLLECTIVE R15, `(.L_x_579) ;  /* 0x000000000f0c7348 */ /* 0x000fea0003c00000 */
[----:B------:R-:W-:Y:S02]  /*14660*/  ELECT P6, UR62, PT ;  /* 0x00000000003e782f */ /* 0x000fe400038c0000 */
[----:B------:R-:W-:Y:S01]  /*14670*/  MOV R14, UR62 ;  /* 0x0000003e000e7c02 */ /* 0x000fe20008000f00 */
[----:B------:R-:W-:Y:S10]  /*14680*/  ENDCOLLECTIVE ;  /* 0x000000000000791b */ /* 0x000ff40003800000 */
.L_x_579:
[----:B------:R-:W-:Y:S05]  /*14690*/  BSYNC B0 ;  /* 0x0000000000007941 */ /* 0x000fea0003800000 */
.L_x_578:
[----:B------:R-:W-:Y:S05]  /*146a0*/  BRA `(.L_x_580) ;  /* 0xfffffff800607947 */ /* 0x000fea000383ffff */
.L_x_567:
[----:B0-----:R0:W1:Y:S02]  /*146b0*/  SYNCS.PHASECHK.TRANS64.TRYWAIT P0, [R5+URZ], R2 ;  /* 0x00000002050075a7 */ /* 0x001064000800017f */
[----:B-1----:R-:W-:Y:S05]  /*146c0*/  @!P0 NANOSLEEP.SYNCS 0x989680 ;  /* 0x009896800000895d */ /* 0x002fea0003900000 */
[----:B------:R-:W1:Y:S02]  /*146d0*/  @!P0 SYNCS.PHASECHK.TRANS64 P0, [R5+URZ], R2 ;  /* 0x00000002050085a7 */ /* 0x000e64000800007f */
[----:B-1----:R-:W-:Y:S05]  /*146e0*/  @!P0 BRA `(.L_x_567) ;  /* 0xfffffffc00f08947 */ /* 0x002fea000383ffff */
[----:B------:R-:W-:Y:S05]  /*146f0*/  BRA `(.L_x_581) ;  /* 0xfffffff800887947 */ /* 0x000fea000383ffff */
.L_x_568:
[----:B0-----:R0:W1:Y:S02]  /*14700*/  SYNCS.PHASECHK.TRANS64.TRYWAIT P0, [R7+URZ], R0 ;  /* 0x00000000070075a7 */ /* 0x001064000800017f */
[----:B-1----:R-:W-:Y:S05]  /*14710*/  @!P0 NANOSLEEP.SYNCS 0x989680 ;  /* 0x009896800000895d */ /* 0x002fea0003900000 */
[----:B------:R-:W1:Y:S02]  /*14720*/  @!P0 SYNCS.PHASECHK.TRANS64 P0, [R7+URZ], R0 ;  /* 0x00000000070085a7 */ /* 0x000e64000800007f */
[----:B-1----:R-:W-:Y:S05]  /*14730*/  @!P0 BRA `(.L_x_568) ;  /* 0xfffffffc00f08947 */ /* 0x002fea000383ffff */
[----:B------:R-:W-:Y:S05]  /*14740*/  BRA `(.L_x_582) ;  /* 0xfffffff800987947 */ /* 0x000fea000383ffff */
.L_x_569:
[----:B0-----:R0:W1:Y:S02]  /*14750*/  SYNCS.PHASECHK.TRANS64.TRYWAIT P0, [R7+URZ], R0 ;  /* 0x00000000070075a7 */ /* 0x001064000800017f */
[----:B-1----:R-:W-:Y:S05]  /*14760*/  @!P0 NANOSLEEP.SYNCS 0x989680 ;  /* 0x009896800000895d */ /* 0x002fea0003900000 */
[----:B------:R-:W1:Y:S02]  /*14770*/  @!P0 SYNCS.PHASECHK.TRANS64 P0, [R7+URZ], R0 ;  /* 0x00000000070085a7 */ /* 0x000e64000800007f */
[----:B-1----:R-:W-:Y:S05]  /*14780*/  @!P0 BRA `(.L_x_569) ;  /* 0xfffffffc00f08947 */ /* 0x002fea000383ffff */
[----:B------:R-:W-:Y:S05]  /*14790*/  BRA `(.L_x_583) ;  /* 0xfffffff800a87947 */ /* 0x000fea000383ffff */
.L_x_570:
[----:B0-----:R0:W1:Y:S02]  /*147a0*/  SYNCS.PHASECHK.TRANS64.TRYWAIT P0, [R7+URZ], R0 ;  /* 0x00000000070075a7 */ /* 0x001064000800017f */
[----:B-1----:R-:W-:Y:S05]  /*147b0*/  @!P0 NANOSLEEP.SYNCS 0x989680 ;  /* 0x009896800000895d */ /* 0x002fea0003900000 */
[----:B------:R-:W1:Y:S02]  /*147c0*/  @!P0 SYNCS.PHASECHK.TRANS64 P0, [R7+URZ], R0 ;  /* 0x00000000070085a7 */ /* 0x000e64000800007f */
[----:B-1----:R-:W-:Y:S05]  /*147d0*/  @!P0 BRA `(.L_x_570) ;  /* 0xfffffffc00f08947 */ /* 0x002fea000383ffff */
[----:B------:R-:W-:Y:S05]  /*147e0*/  BRA `(.L_x_584) ;  /* 0xfffffff800b87947 */ /* 0x000fea000383ffff */
.L_x_571:
[----:B0-----:R0:W1:Y:S02]  /*147f0*/  SYNCS.PHASECHK.TRANS64.TRYWAIT P0, [R7+URZ], R0 ;  /* 0x00000000070075a7 */ /* 0x001064000800017f */
[----:B-1----:R-:W-:Y:S05]  /*14800*/  @!P0 NANOSLEEP.SYNCS 0x989680 ;  /* 0x009896800000895d */ /* 0x002fea0003900000 */
[----:B------:R-:W1:Y:S02]  /*14810*/  @!P0 SYNCS.PHASECHK.TRANS64 P0, [R7+URZ], R0 ;  /* 0x00000000070085a7 */ /* 0x000e64000800007f */
[----:B-1----:R-:W-:Y:S05]  /*14820*/  @!P0 BRA `(.L_x_571) ;  /* 0xfffffffc00f08947 */ /* 0x002fea000383ffff */
[----:B------:R-:W-:Y:S05]  /*14830*/  BRA `(.L_x_585) ;  /* 0xfffffff800c87947 */ /* 0x000fea000383ffff */
.L_x_572:
[----:B0-----:R0:W1:Y:S02]  /*14840*/  SYNCS.PHASECHK.TRANS64.TRYWAIT P0, [R7+URZ], R0 ;  /* 0x00000000070075a7 */ /* 0x001064000800017f */
[----:B-1----:R-:W-:Y:S05]  /*14850*/  @!P0 NANOSLEEP.SYNCS 0x989680 ;  /* 0x009896800000895d */ /* 0x002fea0003900000 */
[----:B------:R-:W1:Y:S02]  /*14860*/  @!P0 SYNCS.PHASECHK.TRANS64 P0, [R7+URZ], R0 ;  /* 0x00000000070085a7 */ /* 0x000e64000800007f */
[----:B-1----:R-:W-:Y:S05]  /*14870*/  @!P0 BRA `(.L_x_572) ;  /* 0xfffffffc00f08947 */ /* 0x002fea000383ffff */
[----:B------:R-:W-:Y:S05]  /*14880*/  BRA `(.L_x_586) ;  /* 0xfffffff800d87947 */ /* 0x000fea000383ffff */
.L_x_587:
[----:B------:R-:W-:-:S00]  /*14890*/  BRA `(.L_x_587) ;  /* 0xfffffffc00fc7947 */ /* 0x000fc0000383ffff */
[----:B------:R-:W-:-:S00]  /*148a0*/  NOP ;  /* 0x0000000000007918 */ /* 0x000fc00000000000 */
        /* <DEDUP_REMOVED lines=13> */
.L_x_588:


//--------------------- .nv.global.init           --------------------------
	.section	.nv.global.init,"aw",@progbits
.nv.global.init:
	.type		$str$22,@object
	.size		$str$22,($str$23 - $str$22)
$str$22:
        /*0000*/ 	.byte	0x6b, 0x5f, 0x74, 0x69, 0x6c, 0x65, 0x5f, 0x63, 0x6f, 0x75, 0x6e, 0x74, 0x20, 0x3e, 0x3d, 0x20
        /*0010*/ 	.byte	0x31, 0x00
	.type		$str$23,@object
	.size		$str$23,(__unnamed_1 - $str$23)
$str$23:
        /*0012*/ 	.byte	0x2f, 0x74, 0x6d, 0x70, 0x2f, 0x63, 0x75, 0x74, 0x6c, 0x61, 0x73, 0x73, 0x5f, 0x73, 0x77, 0x65
        /*0022*/ 	.byte	0x65, 0x70, 0x5f, 0x73, 0x72, 0x63, 0x2f, 0x69, 0x6e, 0x63, 0x6c, 0x75, 0x64, 0x65, 0x2f, 0x63
        /*0032*/ 	.byte	0x75, 0x74, 0x6c, 0x61, 0x73, 0x73, 0x2f, 0x67, 0x65, 0x6d, 0x6d, 0x2f, 0x63, 0x6f, 0x6c, 0x6c
        /*0042*/ 	.byte	0x65, 0x63, 0x74, 0x69, 0x76, 0x65, 0x2f, 0x73, 0x6d, 0x39, 0x30, 0x5f, 0x6d, 0x6d, 0x61, 0x5f
        /*0052*/ 	.byte	0x74, 0x6d, 0x61, 0x5f, 0x67, 0x6d, 0x6d, 0x61, 0x5f, 0x73, 0x73, 0x5f, 0x77, 0x61, 0x72, 0x70
        /*0062*/ 	.byte	0x73, 0x70, 0x65, 0x63, 0x69, 0x61, 0x6c, 0x69, 0x7a, 0x65, 0x64, 0x2e, 0x68, 0x70, 0x70, 0x00
	.type		__unnamed_1,@object
	.size		__unnamed_1,(.L_0 - __unnamed_1)
__unnamed_1:
        /* <DEDUP_REMOVED lines=173> */
        /*0b42*/ 	.byte	0x5d, 0x00
.L_0:


//--------------------- .nv.shared._ZN7cutlass13device_kernelINS_4gemm6kernel13GemmUniversalIN4cute5tupleIJiiiiEEENS1_10collective13CollectiveMmaINS1_34MainloopSm90TmaGmmaWarpSpecializedILi7ENS5_IJNS4_1CILi1EEESB_SB_EEENS1_35KernelTmaWarpSpecializedCooperativeEEENS5_IJNSA_ILi256EEESF_NSA_ILi64EEEEEEaNS5_IJlSB_lEEEaSI_NS4_8TiledMMAINS4_8MMA_AtomIJNS4_4SM904GMMA27MMA_64x256x32_S32S8S8_SS_TNEEEENS4_6LayoutINS5_IJNSA_ILi2EEESB_SB_EEENS5_IJSB_NSA_ILi0EEESS_EEEEENS5_IJNS4_10UnderscoreESV_SV_EEEEENS4_13SM90_TMA_LOADENS4_14ComposedLayoutINS4_7SwizzleILi2ELi4ELi3EEENS4_18smem_ptr_flag_bitsILi8EEENSP_INS5_IJNSA_ILi8EEESG_EEENS5_IJSG_SB_EEEEEEEvNS4_8identityESY_S18_vS19_EENS_8epilogue10collective6detail29Sm90TmaWarpSpecializedAdapterINS1C_15DefaultEpilogueIaSI_SI_NS1B_6thread17LinearCombinationIaLi1EiiLNS1G_9ScaleType4KindE0ELNS_15FloatRoundStyleE2EaEENS1_15EpilogueDefaultEEEEEvvEEEEvNT_6ParamsE --------------------------
	.section	.nv.shared._ZN7cutlass13device_kernelINS_4gemm6kernel13GemmUniversalIN4cute5tupleIJiiiiEEENS1_10collective13CollectiveMmaINS1_34MainloopSm90TmaGmmaWarpSpecializedILi7ENS5_IJNS4_1CILi1EEESB_SB_EEENS1_35KernelTmaWarpSpecializedCooperativeEEENS5_IJNSA_ILi256EEESF_NSA_ILi64EEEEEEaNS5_IJlSB_lEEEaSI_NS4_8TiledMMAINS4_8MMA_AtomIJNS4_4SM904GMMA27MMA_64x256x32_S32S8S8_SS_TNEEEENS4_6LayoutINS5_IJNSA_ILi2EEESB_SB_EEENS5_IJSB_NSA_ILi0EEESS_EEEEENS5_IJNS4_10UnderscoreESV_SV_EEEEENS4_13SM90_TMA_LOADENS4_14ComposedLayoutINS4_7SwizzleILi2ELi4ELi3EEENS4_18smem_ptr_flag_bitsILi8EEENSP_INS5_IJNSA_ILi8EEESG_EEENS5_IJSG_SB_EEEEEEEvNS4_8identityESY_S18_vS19_EENS_8epilogue10collective6detail29Sm90TmaWarpSpecializedAdapterINS1C_15DefaultEpilogueIaSI_SI_NS1B_6thread17LinearCombinationIaLi1EiiLNS1G_9ScaleType4KindE0ELNS_15FloatRoundStyleE2EaEENS1_15EpilogueDefaultEEEEEvvEEEEvNT_6ParamsE,"aw",@nobits
	.sectionflags	@""
	.align	16
	.zero		1024


//--------------------- .nv.shared.reserved.0     --------------------------
	.section	.nv.shared.reserved.0,"aw",@nobits
	.weak		__nv_reservedSMEM_offset_0_alias
	.size		__nv_reservedSMEM_offset_0_alias, 0, 0
	.other		__nv_reservedSMEM_offset_0_alias,@"STO_CUDA_RESERVED_SHARED STV_DEFAULT"
__nv_reservedSMEM_offset_0_alias:
	.zero		0


//--------------------- .nv.global                --------------------------
	.section	.nv.global,"aw",@nobits
.nv.global:
	.type		_ZN40_INTERNAL_56b757b8_4_k_cu_00a1ccf6_167784cute1_E,@object
	.size		_ZN40_INTERNAL_56b757b8_4_k_cu_00a1ccf6_167784cute1_E,(_ZN40_INTERNAL_56b757b8_4_k_cu_00a1ccf6_167784cuda3std3__45__cpo6cbeginE - _ZN40_INTERNAL_56b757b8_4_k_cu_00a1ccf6_167784cute1_E)
_ZN40_INTERNAL_56b757b8_4_k_cu_00a1ccf6_167784cute1_E:
	.zero		1
	.type		_ZN40_INTERNAL_56b757b8_4_k_cu_00a1ccf6_167784cuda3std3__45__cpo6cbeginE,@object
	.size		_ZN40_INTERNAL_56b757b8_4_k_cu_00a1ccf6_167784cuda3std3__45__cpo6cbeginE,(_ZN40_INTERNAL_56b757b8_4_k_cu_00a1ccf6_167784cuda3std3__48in_placeE - _ZN40_INTERNAL_56b757b8_4_k_cu_00a1ccf6_167784cuda3std3__45__cpo6cbeginE)
_ZN40_INTERNAL_56b757b8_4_k_cu_00a1ccf6_167784cuda3std3__45__cpo6cbeginE:
	.zero		1
	.type		_ZN40_INTERNAL_56b757b8_4_k_cu_00a1ccf6_167784cuda3std3__48in_placeE,@object
	.size		_ZN40_INTERNAL_56b757b8_4_k_cu_00a1ccf6_167784cuda3std3__48in_placeE,(_ZN40_INTERNAL_56b757b8_4_k_cu_00a1ccf6_167784cuda3std6ranges3__45__cpo9iter_moveE - _ZN40_INTERNAL_56b757b8_4_k_cu_00a1ccf6_167784cuda3std3__48in_placeE)
_ZN40_INTERNAL_56b757b8_4_k_cu_00a1ccf6_167784cuda3std3__48in_placeE:
	.zero		1
	.type		_ZN40_INTERNAL_56b757b8_4_k_cu_00a1ccf6_167784cuda3std6ranges3__45__cpo9iter_moveE,@object
	.size		_ZN40_INTERNAL_56b757b8_4_k_cu_00a1ccf6_167784cuda3std6ranges3__45__cpo9iter_moveE,(_ZN40_INTERNAL_56b757b8_4_k_cu_00a1ccf6_167784cuda3std3__45__cpo5beginE - _ZN40_INTERNAL_56b757b8_4_k_cu_00a1ccf6_167784cuda3std6ranges3__45__cpo9iter_moveE)
_ZN40_INTERNAL_56b757b8_4_k_cu_00a1ccf6_167784cuda3std6ranges3__45__cpo9iter_moveE:
	.zero		1
	.type		_ZN40_INTERNAL_56b757b8_4_k_cu_00a1ccf6_167784cuda3std3__45__cpo5beginE,@object
	.size		_ZN40_INTERNAL_56b757b8_4_k_cu_00a1ccf6_167784cuda3std3__45__cpo5beginE,(_ZN40_INTERNAL_56b757b8_4_k_cu_00a1ccf6_167784cuda3std3__442_GLOBAL__N__56b757b8_4_k_cu_00a1ccf6_167786ignoreE - _ZN40_INTERNAL_56b757b8_4_k_cu_00a1ccf6_167784cuda3std3__45__cpo5beginE)
_ZN40_INTERNAL_56b757b8_4_k_cu_00a1ccf6_167784cuda3std3__45__cpo5beginE:
	.zero		1
	.type		_ZN40_INTERNAL_56b757b8_4_k_cu_00a1ccf6_167784cuda3std3__442_GLOBAL__N__56b757b8_4_k_cu_00a1ccf6_167786ignoreE,@object
	.size		_ZN40_INTERNAL_56b757b8_4_k_cu_00a1ccf6_167784cuda3std3__442_GLOBAL__N__56b757b8_4_k_cu_00a1ccf6_167786ignoreE,(_ZN40_INTERNAL_56b757b8_4_k_cu_00a1ccf6_167784cute7productE - _ZN40_INTERNAL_56b757b8_4_k_cu_00a1ccf6_167784cuda3std3__442_GLOBAL__N__56b757b8_4_k_cu_00a1ccf6_167786ignoreE)
_ZN40_INTERNAL_56b757b8_4_k_cu_00a1ccf6_167784cuda3std3__442_GLOBAL__N__56b757b8_4_k_cu_00a1ccf6_167786ignoreE:
	.zero		1
	.type		_ZN40_INTERNAL_56b757b8_4_k_cu_00a1ccf6_167784cute7productE,@object
	.size		_ZN40_INTERNAL_56b757b8_4_k_cu_00a1ccf6_167784cute7productE,(_ZN40_INTERNAL_56b757b8_4_k_cu_00a1ccf6_167784cuda3std3__45__cpo3endE - _ZN40_INTERNAL_56b757b8_4_k_cu_00a1ccf6_167784cute7productE)
_ZN40_INTERNAL_56b757b8_4_k_cu_00a1ccf6_167784cute7productE:
	.zero		1
	.type		_ZN40_INTERNAL_56b757b8_4_k_cu_00a1ccf6_167784cuda3std3__45__cpo3endE,@object
	.size		_ZN40_INTERNAL_56b757b8_4_k_cu_00a1ccf6_167784cuda3std3__45__cpo3endE,(_ZN40_INTERNAL_56b757b8_4_k_cu_00a1ccf6_167784cuda3std3__419piecewise_constructE - _ZN40_INTERNAL_56b757b8_4_k_cu_00a1ccf6_167784cuda3std3__45__cpo3endE)
_ZN40_INTERNAL_56b757b8_4_k_cu_00a1ccf6_167784cuda3std3__45__cpo3endE:
	.zero		1
	.type		_ZN40_INTERNAL_56b757b8_4_k_cu_00a1ccf6_167784cuda3std3__419piecewise_constructE,@object
	.size		_ZN40_INTERNAL_56b757b8_4_k_cu_00a1ccf6_167784cuda3std3__419piecewise_constructE,(_ZN40_INTERNAL_56b757b8_4_k_cu_00a1ccf6_167784cuda3std3__45__cpo4cendE - _ZN40_INTERNAL_56b757b8_4_k_cu_00a1ccf6_167784cuda3std3__419piecewise_constructE)
_ZN40_INTERNAL_56b757b8_4_k_cu_00a1ccf6_167784cuda3std3__419piecewise_constructE:
	.zero		1
	.type		_ZN40_INTERNAL_56b757b8_4_k_cu_00a1ccf6_167784cuda3std3__45__cpo4cendE,@object
	.size		_ZN40_INTERNAL_56b757b8_4_k_cu_00a1ccf6_167784cuda3std3__45__cpo4cendE,(_ZN40_INTERNAL_56b757b8_4_k_cu_00a1ccf6_167784cuda3std6ranges3__45__cpo4swapE - _ZN40_INTERNAL_56b757b8_4_k_cu_00a1ccf6_167784cuda3std3__45__cpo4cendE)
_ZN40_INTERNAL_56b757b8_4_k_cu_00a1ccf6_167784cuda3std3__45__cpo4cendE:
	.zero		1
	.type		_ZN40_INTERNAL_56b757b8_4_k_cu_00a1ccf6_167784cuda3std6ranges3__45__cpo4swapE,@object
	.size		_ZN40_INTERNAL_56b757b8_4_k_cu_00a1ccf6_167784cuda3std6ranges3__45__cpo4swapE,(.L_8 - _ZN40_INTERNAL_56b757b8_4_k_cu_00a1ccf6_167784cuda3std6ranges3__45__cpo4swapE)
_ZN40_INTERNAL_56b757b8_4_k_cu_00a1ccf6_167784cuda3std6ranges3__45__cpo4swapE:
	.zero		1
.L_8:


//--------------------- .nv.constant0._ZN7cutlass13device_kernelINS_4gemm6kernel13GemmUniversalIN4cute5tupleIJiiiiEEENS1_10collective13CollectiveMmaINS1_34MainloopSm90TmaGmmaWarpSpecializedILi7ENS5_IJNS4_1CILi1EEESB_SB_EEENS1_35KernelTmaWarpSpecializedCooperativeEEENS5_IJNSA_ILi256EEESF_NSA_ILi64EEEEEEaNS5_IJlSB_lEEEaSI_NS4_8TiledMMAINS4_8MMA_AtomIJNS4_4SM904GMMA27MMA_64x256x32_S32S8S8_SS_TNEEEENS4_6LayoutINS5_IJNSA_ILi2EEESB_SB_EEENS5_IJSB_NSA_ILi0EEESS_EEEEENS5_IJNS4_10UnderscoreESV_SV_EEEEENS4_13SM90_TMA_LOADENS4_14ComposedLayoutINS4_7SwizzleILi2ELi4ELi3EEENS4_18smem_ptr_flag_bitsILi8EEENSP_INS5_IJNSA_ILi8EEESG_EEENS5_IJSG_SB_EEEEEEEvNS4_8identityESY_S18_vS19_EENS_8epilogue10collective6detail29Sm90TmaWarpSpecializedAdapterINS1C_15DefaultEpilogueIaSI_SI_NS1B_6thread17LinearCombinationIaLi1EiiLNS1G_9ScaleType4KindE0ELNS_15FloatRoundStyleE2EaEENS1_15EpilogueDefaultEEEEEvvEEEEvNT_6ParamsE --------------------------
	.section	.nv.constant0._ZN7cutlass13device_kernelINS_4gemm6kernel13GemmUniversalIN4cute5tupleIJiiiiEEENS1_10collective13CollectiveMmaINS1_34MainloopSm90TmaGmmaWarpSpecializedILi7ENS5_IJNS4_1CILi1EEESB_SB_EEENS1_35KernelTmaWarpSpecializedCooperativeEEENS5_IJNSA_ILi256EEESF_NSA_ILi64EEEEEEaNS5_IJlSB_lEEEaSI_NS4_8TiledMMAINS4_8MMA_AtomIJNS4_4SM904GMMA27MMA_64x256x32_S32S8S8_SS_TNEEEENS4_6LayoutINS5_IJNSA_ILi2EEESB_SB_EEENS5_IJSB_NSA_ILi0EEESS_EEEEENS5_IJNS4_10UnderscoreESV_SV_EEEEENS4_13SM90_TMA_LOADENS4_14ComposedLayoutINS4_7SwizzleILi2ELi4ELi3EEENS4_18smem_ptr_flag_bitsILi8EEENSP_INS5_IJNSA_ILi8EEESG_EEENS5_IJSG_SB_EEEEEEEvNS4_8identityESY_S18_vS19_EENS_8epilogue10collective6detail29Sm90TmaWarpSpecializedAdapterINS1C_15DefaultEpilogueIaSI_SI_NS1B_6thread17LinearCombinationIaLi1EiiLNS1G_9ScaleType4KindE0ELNS_15FloatRoundStyleE2EaEENS1_15EpilogueDefaultEEEEEvvEEEEvNT_6ParamsE,"a",@progbits
	.sectionflags	@""
	.align	4
.nv.constant0._ZN7cutlass13device_kernelINS_4gemm6kernel13GemmUniversalIN4cute5tupleIJiiiiEEENS1_10collective13CollectiveMmaINS1_34MainloopSm90TmaGmmaWarpSpecializedILi7ENS5_IJNS4_1CILi1EEESB_SB_EEENS1_35KernelTmaWarpSpecializedCooperativeEEENS5_IJNSA_ILi256EEESF_NSA_ILi64EEEEEEaNS5_IJlSB_lEEEaSI_NS4_8TiledMMAINS4_8MMA_AtomIJNS4_4SM904GMMA27MMA_64x256x32_S32S8S8_SS_TNEEEENS4_6LayoutINS5_IJNSA_ILi2EEESB_SB_EEENS5_IJSB_NSA_ILi0EEESS_EEEEENS5_IJNS4_10UnderscoreESV_SV_EEEEENS4_13SM90_TMA_LOADENS4_14ComposedLayoutINS4_7SwizzleILi2ELi4ELi3EEENS4_18smem_ptr_flag_bitsILi8EEENSP_INS5_IJNSA_ILi8EEESG_EEENS5_IJSG_SB_EEEEEEEvNS4_8identityESY_S18_vS19_EENS_8epilogue10collective6detail29Sm90TmaWarpSpecializedAdapterINS1C_15DefaultEpilogueIaSI_SI_NS1B_6thread17LinearCombinationIaLi1EiiLNS1G_9ScaleType4KindE0ELNS_15FloatRoundStyleE2EaEENS1_15EpilogueDefaultEEEEEvvEEEEvNT_6ParamsE:
	.zero		1664


//--------------------- SYMBOLS --------------------------

	.type		.nv.reservedSmem.offset0,@object
	.size		.nv.reservedSmem.offset0,0x4
	.type		__assertfail,@function
